//
// Generated by NVIDIA NVVM Compiler
//
// Compiler Build ID: CL-36424714
// Cuda compilation tools, release 13.0, V13.0.88
// Based on NVVM 20.0.0
//

.version 9.0
.target sm_100
.address_size 64

	// .globl	_Z17matMulRowByThreadPiS_S_ii

.visible .entry _Z17matMulRowByThreadPiS_S_ii(
	.param .u64 .ptr .align 1 _Z17matMulRowByThreadPiS_S_ii_param_0,
	.param .u64 .ptr .align 1 _Z17matMulRowByThreadPiS_S_ii_param_1,
	.param .u64 .ptr .align 1 _Z17matMulRowByThreadPiS_S_ii_param_2,
	.param .u32 _Z17matMulRowByThreadPiS_S_ii_param_3,
	.param .u32 _Z17matMulRowByThreadPiS_S_ii_param_4
)
{
	.reg .pred 	%p<19>;
	.reg .b32 	%r<163>;
	.reg .b64 	%rd<82>;

	ld.param.u64 	%rd11, [_Z17matMulRowByThreadPiS_S_ii_param_0];
	ld.param.u64 	%rd12, [_Z17matMulRowByThreadPiS_S_ii_param_1];
	ld.param.u64 	%rd13, [_Z17matMulRowByThreadPiS_S_ii_param_2];
	ld.param.u32 	%r64, [_Z17matMulRowByThreadPiS_S_ii_param_3];
	ld.param.u32 	%r65, [_Z17matMulRowByThreadPiS_S_ii_param_4];
	cvta.to.global.u64 	%rd1, %rd12;
	cvta.to.global.u64 	%rd2, %rd11;
	cvta.to.global.u64 	%rd3, %rd13;
	setp.lt.s32 	%p1, %r65, 1;
	@%p1 bra 	$L__BB0_26;
	mov.u32 	%r66, %tid.x;
	setp.lt.s32 	%p2, %r64, 1;
	mul.lo.s32 	%r1, %r64, %r66;
	mul.lo.s32 	%r2, %r65, %r66;
	@%p2 bra 	$L__BB0_15;
	and.b32  	%r3, %r64, 7;
	and.b32  	%r4, %r64, 3;
	and.b32  	%r5, %r64, 2147483640;
	and.b32  	%r6, %r64, 1;
	neg.s32 	%r7, %r5;
	shl.b32 	%r8, %r65, 3;
	mul.lo.s32 	%r9, %r65, 5;
	mul.lo.s32 	%r10, %r65, 6;
	mul.lo.s32 	%r11, %r65, 7;
	cvt.u64.u32 	%rd4, %r1;
	mov.b32 	%r139, 0;
	shl.b64 	%rd32, %rd4, 2;
	add.s64 	%rd33, %rd32, %rd2;
	add.s64 	%rd5, %rd33, 16;
	mul.wide.u32 	%rd49, %r8, 4;
$L__BB0_3:
	setp.lt.u32 	%p11, %r64, 8;
	mov.b32 	%r153, 0;
	mov.u32 	%r158, %r153;
	@%p11 bra 	$L__BB0_6;
	add.s32 	%r146, %r65, %r139;
	shl.b32 	%r82, %r65, 1;
	add.s32 	%r145, %r82, %r139;
	mad.lo.s32 	%r144, %r65, 3, %r139;
	shl.b32 	%r83, %r65, 2;
	add.s32 	%r143, %r83, %r139;
	add.s32 	%r142, %r9, %r139;
	add.s32 	%r141, %r10, %r139;
	add.s32 	%r140, %r11, %r139;
	mul.wide.u32 	%rd34, %r139, 4;
	add.s64 	%rd81, %rd1, %rd34;
	mov.b32 	%r158, 0;
	mov.u64 	%rd80, %rd5;
	mov.u32 	%r147, %r7;
$L__BB0_5:
	.pragma "nounroll";
	ld.global.u32 	%r84, [%rd80+-16];
	ld.global.u32 	%r85, [%rd81];
	mad.lo.s32 	%r86, %r85, %r84, %r158;
	ld.global.u32 	%r87, [%rd80+-12];
	mul.wide.u32 	%rd35, %r146, 4;
	add.s64 	%rd36, %rd1, %rd35;
	ld.global.u32 	%r88, [%rd36];
	mad.lo.s32 	%r89, %r88, %r87, %r86;
	ld.global.u32 	%r90, [%rd80+-8];
	mul.wide.u32 	%rd37, %r145, 4;
	add.s64 	%rd38, %rd1, %rd37;
	ld.global.u32 	%r91, [%rd38];
	mad.lo.s32 	%r92, %r91, %r90, %r89;
	ld.global.u32 	%r93, [%rd80+-4];
	mul.wide.u32 	%rd39, %r144, 4;
	add.s64 	%rd40, %rd1, %rd39;
	ld.global.u32 	%r94, [%rd40];
	mad.lo.s32 	%r95, %r94, %r93, %r92;
	ld.global.u32 	%r96, [%rd80];
	mul.wide.u32 	%rd41, %r143, 4;
	add.s64 	%rd42, %rd1, %rd41;
	ld.global.u32 	%r97, [%rd42];
	mad.lo.s32 	%r98, %r97, %r96, %r95;
	ld.global.u32 	%r99, [%rd80+4];
	mul.wide.u32 	%rd43, %r142, 4;
	add.s64 	%rd44, %rd1, %rd43;
	ld.global.u32 	%r100, [%rd44];
	mad.lo.s32 	%r101, %r100, %r99, %r98;
	ld.global.u32 	%r102, [%rd80+8];
	mul.wide.u32 	%rd45, %r141, 4;
	add.s64 	%rd46, %rd1, %rd45;
	ld.global.u32 	%r103, [%rd46];
	mad.lo.s32 	%r104, %r103, %r102, %r101;
	ld.global.u32 	%r105, [%rd80+12];
	mul.wide.u32 	%rd47, %r140, 4;
	add.s64 	%rd48, %rd1, %rd47;
	ld.global.u32 	%r106, [%rd48];
	mad.lo.s32 	%r158, %r106, %r105, %r104;
	add.s32 	%r147, %r147, 8;
	add.s32 	%r146, %r146, %r8;
	add.s32 	%r145, %r145, %r8;
	add.s32 	%r144, %r144, %r8;
	add.s32 	%r143, %r143, %r8;
	add.s32 	%r142, %r142, %r8;
	add.s32 	%r141, %r141, %r8;
	add.s32 	%r140, %r140, %r8;
	add.s64 	%rd81, %rd81, %rd49;
	add.s64 	%rd80, %rd80, 32;
	setp.ne.s32 	%p12, %r147, 0;
	mov.u32 	%r153, %r5;
	@%p12 bra 	$L__BB0_5;
$L__BB0_6:
	setp.eq.s32 	%p13, %r3, 0;
	@%p13 bra 	$L__BB0_14;
	add.s32 	%r108, %r3, -1;
	setp.lt.u32 	%p14, %r108, 3;
	@%p14 bra 	$L__BB0_9;
	add.s32 	%r109, %r153, %r1;
	mul.wide.u32 	%rd50, %r109, 4;
	add.s64 	%rd51, %rd2, %rd50;
	ld.global.u32 	%r110, [%rd51];
	mad.lo.s32 	%r111, %r153, %r65, %r139;
	mul.wide.u32 	%rd52, %r111, 4;
	add.s64 	%rd53, %rd1, %rd52;
	ld.global.u32 	%r112, [%rd53];
	mad.lo.s32 	%r113, %r112, %r110, %r158;
	cvt.u64.u32 	%rd54, %r153;
	add.s64 	%rd55, %rd54, %rd4;
	shl.b64 	%rd56, %rd55, 2;
	add.s64 	%rd57, %rd2, %rd56;
	ld.global.u32 	%r114, [%rd57+4];
	add.s32 	%r115, %r111, %r65;
	mul.wide.u32 	%rd58, %r115, 4;
	add.s64 	%rd59, %rd1, %rd58;
	ld.global.u32 	%r116, [%rd59];
	mad.lo.s32 	%r117, %r116, %r114, %r113;
	ld.global.u32 	%r118, [%rd57+8];
	add.s32 	%r119, %r115, %r65;
	mul.wide.u32 	%rd60, %r119, 4;
	add.s64 	%rd61, %rd1, %rd60;
	ld.global.u32 	%r120, [%rd61];
	mad.lo.s32 	%r121, %r120, %r118, %r117;
	ld.global.u32 	%r122, [%rd57+12];
	add.s32 	%r123, %r119, %r65;
	mul.wide.u32 	%rd62, %r123, 4;
	add.s64 	%rd63, %rd1, %rd62;
	ld.global.u32 	%r124, [%rd63];
	mad.lo.s32 	%r158, %r124, %r122, %r121;
	add.s32 	%r153, %r153, 4;
$L__BB0_9:
	setp.eq.s32 	%p15, %r4, 0;
	@%p15 bra 	$L__BB0_14;
	setp.eq.s32 	%p16, %r4, 1;
	@%p16 bra 	$L__BB0_12;
	add.s32 	%r126, %r153, %r1;
	mul.wide.u32 	%rd64, %r126, 4;
	add.s64 	%rd65, %rd2, %rd64;
	ld.global.u32 	%r127, [%rd65];
	mad.lo.s32 	%r128, %r153, %r65, %r139;
	mul.wide.u32 	%rd66, %r128, 4;
	add.s64 	%rd67, %rd1, %rd66;
	ld.global.u32 	%r129, [%rd67];
	mad.lo.s32 	%r130, %r129, %r127, %r158;
	cvt.u64.u32 	%rd68, %r153;
	add.s64 	%rd69, %rd68, %rd4;
	shl.b64 	%rd70, %rd69, 2;
	add.s64 	%rd71, %rd2, %rd70;
	ld.global.u32 	%r131, [%rd71+4];
	add.s32 	%r132, %r128, %r65;
	mul.wide.u32 	%rd72, %r132, 4;
	add.s64 	%rd73, %rd1, %rd72;
	ld.global.u32 	%r133, [%rd73];
	mad.lo.s32 	%r158, %r133, %r131, %r130;
	add.s32 	%r153, %r153, 2;
$L__BB0_12:
	setp.eq.s32 	%p17, %r6, 0;
	@%p17 bra 	$L__BB0_14;
	add.s32 	%r134, %r153, %r1;
	mul.wide.u32 	%rd74, %r134, 4;
	add.s64 	%rd75, %rd2, %rd74;
	ld.global.u32 	%r135, [%rd75];
	mad.lo.s32 	%r136, %r153, %r65, %r139;
	mul.wide.u32 	%rd76, %r136, 4;
	add.s64 	%rd77, %rd1, %rd76;
	ld.global.u32 	%r137, [%rd77];
	mad.lo.s32 	%r158, %r137, %r135, %r158;
$L__BB0_14:
	add.s32 	%r138, %r139, %r2;
	mul.wide.u32 	%rd78, %r138, 4;
	add.s64 	%rd79, %rd3, %rd78;
	st.global.u32 	[%rd79], %r158;
	add.s32 	%r139, %r139, 1;
	setp.eq.s32 	%p18, %r139, %r65;
	@%p18 bra 	$L__BB0_26;
	bra.uni 	$L__BB0_3;
$L__BB0_15:
	and.b32  	%r54, %r65, 7;
	setp.lt.u32 	%p3, %r65, 8;
	mov.b32 	%r161, 0;
	@%p3 bra 	$L__BB0_18;
	and.b32  	%r161, %r65, 2147483640;
	mov.b32 	%r159, 0;
$L__BB0_17:
	.pragma "nounroll";
	add.s32 	%r69, %r159, %r2;
	mul.wide.u32 	%rd14, %r69, 4;
	add.s64 	%rd15, %rd3, %rd14;
	mov.b32 	%r70, 0;
	st.global.u32 	[%rd15], %r70;
	st.global.u32 	[%rd15+4], %r70;
	st.global.u32 	[%rd15+8], %r70;
	st.global.u32 	[%rd15+12], %r70;
	st.global.u32 	[%rd15+16], %r70;
	st.global.u32 	[%rd15+20], %r70;
	st.global.u32 	[%rd15+24], %r70;
	st.global.u32 	[%rd15+28], %r70;
	add.s32 	%r159, %r159, 8;
	setp.ne.s32 	%p4, %r159, %r161;
	@%p4 bra 	$L__BB0_17;
$L__BB0_18:
	setp.eq.s32 	%p5, %r54, 0;
	@%p5 bra 	$L__BB0_26;
	and.b32  	%r59, %r65, 3;
	setp.lt.u32 	%p6, %r54, 4;
	@%p6 bra 	$L__BB0_21;
	add.s32 	%r71, %r161, %r2;
	mul.wide.u32 	%rd16, %r71, 4;
	add.s64 	%rd17, %rd3, %rd16;
	mov.b32 	%r72, 0;
	st.global.u32 	[%rd17], %r72;
	cvt.u64.u32 	%rd18, %r2;
	cvt.u64.u32 	%rd19, %r161;
	add.s64 	%rd20, %rd19, %rd18;
	shl.b64 	%rd21, %rd20, 2;
	add.s64 	%rd22, %rd3, %rd21;
	st.global.u32 	[%rd22+4], %r72;
	st.global.u32 	[%rd22+8], %r72;
	st.global.u32 	[%rd22+12], %r72;
	add.s32 	%r161, %r161, 4;
$L__BB0_21:
	setp.eq.s32 	%p7, %r59, 0;
	@%p7 bra 	$L__BB0_26;
	setp.eq.s32 	%p8, %r59, 1;
	@%p8 bra 	$L__BB0_24;
	add.s32 	%r73, %r161, %r2;
	mul.wide.u32 	%rd23, %r73, 4;
	add.s64 	%rd24, %rd3, %rd23;
	mov.b32 	%r74, 0;
	st.global.u32 	[%rd24], %r74;
	cvt.u64.u32 	%rd25, %r2;
	cvt.u64.u32 	%rd26, %r161;
	add.s64 	%rd27, %rd26, %rd25;
	shl.b64 	%rd28, %rd27, 2;
	add.s64 	%rd29, %rd3, %rd28;
	st.global.u32 	[%rd29+4], %r74;
	add.s32 	%r161, %r161, 2;
$L__BB0_24:
	and.b32  	%r75, %r65, 1;
	setp.eq.b32 	%p9, %r75, 1;
	not.pred 	%p10, %p9;
	@%p10 bra 	$L__BB0_26;
	add.s32 	%r76, %r161, %r2;
	mul.wide.u32 	%rd30, %r76, 4;
	add.s64 	%rd31, %rd3, %rd30;
	mov.b32 	%r77, 0;
	st.global.u32 	[%rd31], %r77;
$L__BB0_26:
	ret;

}
	// .globl	_Z20matMulColumnByThreadPiS_S_ii
.visible .entry _Z20matMulColumnByThreadPiS_S_ii(
	.param .u64 .ptr .align 1 _Z20matMulColumnByThreadPiS_S_ii_param_0,
	.param .u64 .ptr .align 1 _Z20matMulColumnByThreadPiS_S_ii_param_1,
	.param .u64 .ptr .align 1 _Z20matMulColumnByThreadPiS_S_ii_param_2,
	.param .u32 _Z20matMulColumnByThreadPiS_S_ii_param_3,
	.param .u32 _Z20matMulColumnByThreadPiS_S_ii_param_4
)
{
	.reg .pred 	%p<12>;
	.reg .b32 	%r<232>;
	.reg .b64 	%rd<83>;

	ld.param.u64 	%rd8, [_Z20matMulColumnByThreadPiS_S_ii_param_0];
	ld.param.u64 	%rd9, [_Z20matMulColumnByThreadPiS_S_ii_param_1];
	ld.param.u64 	%rd10, [_Z20matMulColumnByThreadPiS_S_ii_param_2];
	ld.param.u32 	%r91, [_Z20matMulColumnByThreadPiS_S_ii_param_3];
	ld.param.u32 	%r92, [_Z20matMulColumnByThreadPiS_S_ii_param_4];
	cvta.to.global.u64 	%rd1, %rd9;
	cvta.to.global.u64 	%rd2, %rd8;
	cvta.to.global.u64 	%rd3, %rd10;
	setp.lt.s32 	%p1, %r92, 1;
	@%p1 bra 	$L__BB1_18;
	mov.u32 	%r202, %tid.x;
	setp.gt.s32 	%p2, %r91, 0;
	mov.u32 	%r2, %ntid.x;
	@%p2 bra 	$L__BB1_2;
	bra.uni 	$L__BB1_17;
$L__BB1_2:
	and.b32  	%r3, %r91, 15;
	add.s32 	%r4, %r3, -1;
	and.b32  	%r5, %r91, 7;
	and.b32  	%r6, %r91, 2147483632;
	and.b32  	%r7, %r91, 3;
	neg.s32 	%r8, %r6;
	shl.b32 	%r9, %r2, 4;
	mul.lo.s32 	%r10, %r2, 3;
	mul.lo.s32 	%r11, %r2, 6;
	mul.lo.s32 	%r12, %r2, 7;
	shl.b32 	%r13, %r2, 3;
	mul.lo.s32 	%r14, %r2, 9;
	mul.lo.s32 	%r15, %r2, 14;
	mul.lo.s32 	%r16, %r2, 15;
	add.s64 	%rd4, %rd2, 32;
$L__BB1_3:
	setp.lt.u32 	%p3, %r91, 16;
	mov.b32 	%r225, 0;
	mov.u32 	%r230, %r225;
	@%p3 bra 	$L__BB1_6;
	add.s32 	%r218, %r2, %r202;
	shl.b32 	%r97, %r2, 1;
	add.s32 	%r217, %r97, %r202;
	add.s32 	%r216, %r10, %r202;
	shl.b32 	%r98, %r2, 2;
	add.s32 	%r215, %r98, %r202;
	mad.lo.s32 	%r214, %r2, 5, %r202;
	add.s32 	%r213, %r11, %r202;
	add.s32 	%r212, %r12, %r202;
	add.s32 	%r211, %r13, %r202;
	add.s32 	%r210, %r14, %r202;
	mad.lo.s32 	%r209, %r2, 10, %r202;
	mad.lo.s32 	%r208, %r2, 11, %r202;
	mad.lo.s32 	%r207, %r2, 12, %r202;
	mad.lo.s32 	%r206, %r2, 13, %r202;
	add.s32 	%r205, %r15, %r202;
	add.s32 	%r204, %r16, %r202;
	mov.b32 	%r230, 0;
	mov.u64 	%rd82, %rd4;
	mov.u32 	%r203, %r202;
	mov.u32 	%r219, %r8;
$L__BB1_5:
	.pragma "nounroll";
	ld.global.u32 	%r99, [%rd82+-32];
	mul.wide.u32 	%rd13, %r203, 4;
	add.s64 	%rd14, %rd1, %rd13;
	ld.global.u32 	%r100, [%rd14];
	mad.lo.s32 	%r101, %r100, %r99, %r230;
	ld.global.u32 	%r102, [%rd82+-28];
	mul.wide.u32 	%rd15, %r218, 4;
	add.s64 	%rd16, %rd1, %rd15;
	ld.global.u32 	%r103, [%rd16];
	mad.lo.s32 	%r104, %r103, %r102, %r101;
	ld.global.u32 	%r105, [%rd82+-24];
	mul.wide.u32 	%rd17, %r217, 4;
	add.s64 	%rd18, %rd1, %rd17;
	ld.global.u32 	%r106, [%rd18];
	mad.lo.s32 	%r107, %r106, %r105, %r104;
	ld.global.u32 	%r108, [%rd82+-20];
	mul.wide.u32 	%rd19, %r216, 4;
	add.s64 	%rd20, %rd1, %rd19;
	ld.global.u32 	%r109, [%rd20];
	mad.lo.s32 	%r110, %r109, %r108, %r107;
	ld.global.u32 	%r111, [%rd82+-16];
	mul.wide.u32 	%rd21, %r215, 4;
	add.s64 	%rd22, %rd1, %rd21;
	ld.global.u32 	%r112, [%rd22];
	mad.lo.s32 	%r113, %r112, %r111, %r110;
	ld.global.u32 	%r114, [%rd82+-12];
	mul.wide.u32 	%rd23, %r214, 4;
	add.s64 	%rd24, %rd1, %rd23;
	ld.global.u32 	%r115, [%rd24];
	mad.lo.s32 	%r116, %r115, %r114, %r113;
	ld.global.u32 	%r117, [%rd82+-8];
	mul.wide.u32 	%rd25, %r213, 4;
	add.s64 	%rd26, %rd1, %rd25;
	ld.global.u32 	%r118, [%rd26];
	mad.lo.s32 	%r119, %r118, %r117, %r116;
	ld.global.u32 	%r120, [%rd82+-4];
	mul.wide.u32 	%rd27, %r212, 4;
	add.s64 	%rd28, %rd1, %rd27;
	ld.global.u32 	%r121, [%rd28];
	mad.lo.s32 	%r122, %r121, %r120, %r119;
	ld.global.u32 	%r123, [%rd82];
	mul.wide.u32 	%rd29, %r211, 4;
	add.s64 	%rd30, %rd1, %rd29;
	ld.global.u32 	%r124, [%rd30];
	mad.lo.s32 	%r125, %r124, %r123, %r122;
	ld.global.u32 	%r126, [%rd82+4];
	mul.wide.u32 	%rd31, %r210, 4;
	add.s64 	%rd32, %rd1, %rd31;
	ld.global.u32 	%r127, [%rd32];
	mad.lo.s32 	%r128, %r127, %r126, %r125;
	ld.global.u32 	%r129, [%rd82+8];
	mul.wide.u32 	%rd33, %r209, 4;
	add.s64 	%rd34, %rd1, %rd33;
	ld.global.u32 	%r130, [%rd34];
	mad.lo.s32 	%r131, %r130, %r129, %r128;
	ld.global.u32 	%r132, [%rd82+12];
	mul.wide.u32 	%rd35, %r208, 4;
	add.s64 	%rd36, %rd1, %rd35;
	ld.global.u32 	%r133, [%rd36];
	mad.lo.s32 	%r134, %r133, %r132, %r131;
	ld.global.u32 	%r135, [%rd82+16];
	mul.wide.u32 	%rd37, %r207, 4;
	add.s64 	%rd38, %rd1, %rd37;
	ld.global.u32 	%r136, [%rd38];
	mad.lo.s32 	%r137, %r136, %r135, %r134;
	ld.global.u32 	%r138, [%rd82+20];
	mul.wide.u32 	%rd39, %r206, 4;
	add.s64 	%rd40, %rd1, %rd39;
	ld.global.u32 	%r139, [%rd40];
	mad.lo.s32 	%r140, %r139, %r138, %r137;
	ld.global.u32 	%r141, [%rd82+24];
	mul.wide.u32 	%rd41, %r205, 4;
	add.s64 	%rd42, %rd1, %rd41;
	ld.global.u32 	%r142, [%rd42];
	mad.lo.s32 	%r143, %r142, %r141, %r140;
	ld.global.u32 	%r144, [%rd82+28];
	mul.wide.u32 	%rd43, %r204, 4;
	add.s64 	%rd44, %rd1, %rd43;
	ld.global.u32 	%r145, [%rd44];
	mad.lo.s32 	%r230, %r145, %r144, %r143;
	add.s32 	%r219, %r219, 16;
	add.s32 	%r218, %r218, %r9;
	add.s32 	%r217, %r217, %r9;
	add.s32 	%r216, %r216, %r9;
	add.s32 	%r215, %r215, %r9;
	add.s32 	%r214, %r214, %r9;
	add.s32 	%r213, %r213, %r9;
	add.s32 	%r212, %r212, %r9;
	add.s32 	%r211, %r211, %r9;
	add.s32 	%r210, %r210, %r9;
	add.s32 	%r209, %r209, %r9;
	add.s32 	%r208, %r208, %r9;
	add.s32 	%r207, %r207, %r9;
	add.s32 	%r206, %r206, %r9;
	add.s32 	%r205, %r205, %r9;
	add.s32 	%r204, %r204, %r9;
	add.s32 	%r203, %r203, %r9;
	add.s64 	%rd82, %rd82, 64;
	setp.ne.s32 	%p4, %r219, 0;
	mov.u32 	%r225, %r6;
	@%p4 bra 	$L__BB1_5;
$L__BB1_6:
	setp.eq.s32 	%p5, %r3, 0;
	@%p5 bra 	$L__BB1_16;
	setp.lt.u32 	%p6, %r4, 7;
	@%p6 bra 	$L__BB1_9;
	mul.wide.u32 	%rd45, %r225, 4;
	add.s64 	%rd46, %rd2, %rd45;
	ld.global.u32 	%r147, [%rd46];
	mad.lo.s32 	%r148, %r225, %r2, %r202;
	mul.wide.u32 	%rd47, %r148, 4;
	add.s64 	%rd48, %rd1, %rd47;
	ld.global.u32 	%r149, [%rd48];
	mad.lo.s32 	%r150, %r149, %r147, %r230;
	ld.global.u32 	%r151, [%rd46+4];
	add.s32 	%r152, %r148, %r2;
	mul.wide.u32 	%rd49, %r152, 4;
	add.s64 	%rd50, %rd1, %rd49;
	ld.global.u32 	%r153, [%rd50];
	mad.lo.s32 	%r154, %r153, %r151, %r150;
	ld.global.u32 	%r155, [%rd46+8];
	add.s32 	%r156, %r152, %r2;
	mul.wide.u32 	%rd51, %r156, 4;
	add.s64 	%rd52, %rd1, %rd51;
	ld.global.u32 	%r157, [%rd52];
	mad.lo.s32 	%r158, %r157, %r155, %r154;
	ld.global.u32 	%r159, [%rd46+12];
	add.s32 	%r160, %r156, %r2;
	mul.wide.u32 	%rd53, %r160, 4;
	add.s64 	%rd54, %rd1, %rd53;
	ld.global.u32 	%r161, [%rd54];
	mad.lo.s32 	%r162, %r161, %r159, %r158;
	ld.global.u32 	%r163, [%rd46+16];
	add.s32 	%r164, %r160, %r2;
	mul.wide.u32 	%rd55, %r164, 4;
	add.s64 	%rd56, %rd1, %rd55;
	ld.global.u32 	%r165, [%rd56];
	mad.lo.s32 	%r166, %r165, %r163, %r162;
	ld.global.u32 	%r167, [%rd46+20];
	add.s32 	%r168, %r164, %r2;
	mul.wide.u32 	%rd57, %r168, 4;
	add.s64 	%rd58, %rd1, %rd57;
	ld.global.u32 	%r169, [%rd58];
	mad.lo.s32 	%r170, %r169, %r167, %r166;
	ld.global.u32 	%r171, [%rd46+24];
	add.s32 	%r172, %r168, %r2;
	mul.wide.u32 	%rd59, %r172, 4;
	add.s64 	%rd60, %rd1, %rd59;
	ld.global.u32 	%r173, [%rd60];
	mad.lo.s32 	%r174, %r173, %r171, %r170;
	ld.global.u32 	%r175, [%rd46+28];
	add.s32 	%r176, %r172, %r2;
	mul.wide.u32 	%rd61, %r176, 4;
	add.s64 	%rd62, %rd1, %rd61;
	ld.global.u32 	%r177, [%rd62];
	mad.lo.s32 	%r230, %r177, %r175, %r174;
	add.s32 	%r225, %r225, 8;
$L__BB1_9:
	setp.eq.s32 	%p7, %r5, 0;
	@%p7 bra 	$L__BB1_16;
	add.s32 	%r179, %r5, -1;
	setp.lt.u32 	%p8, %r179, 3;
	@%p8 bra 	$L__BB1_12;
	mul.wide.u32 	%rd63, %r225, 4;
	add.s64 	%rd64, %rd2, %rd63;
	ld.global.u32 	%r180, [%rd64];
	mad.lo.s32 	%r181, %r225, %r2, %r202;
	mul.wide.u32 	%rd65, %r181, 4;
	add.s64 	%rd66, %rd1, %rd65;
	ld.global.u32 	%r182, [%rd66];
	mad.lo.s32 	%r183, %r182, %r180, %r230;
	ld.global.u32 	%r184, [%rd64+4];
	add.s32 	%r185, %r181, %r2;
	mul.wide.u32 	%rd67, %r185, 4;
	add.s64 	%rd68, %rd1, %rd67;
	ld.global.u32 	%r186, [%rd68];
	mad.lo.s32 	%r187, %r186, %r184, %r183;
	ld.global.u32 	%r188, [%rd64+8];
	add.s32 	%r189, %r185, %r2;
	mul.wide.u32 	%rd69, %r189, 4;
	add.s64 	%rd70, %rd1, %rd69;
	ld.global.u32 	%r190, [%rd70];
	mad.lo.s32 	%r191, %r190, %r188, %r187;
	ld.global.u32 	%r192, [%rd64+12];
	add.s32 	%r193, %r189, %r2;
	mul.wide.u32 	%rd71, %r193, 4;
	add.s64 	%rd72, %rd1, %rd71;
	ld.global.u32 	%r194, [%rd72];
	mad.lo.s32 	%r230, %r194, %r192, %r191;
	add.s32 	%r225, %r225, 4;
$L__BB1_12:
	setp.eq.s32 	%p9, %r7, 0;
	@%p9 bra 	$L__BB1_16;
	setp.eq.s32 	%p10, %r7, 1;
	mul.wide.u32 	%rd73, %r225, 4;
	add.s64 	%rd7, %rd2, %rd73;
	ld.global.u32 	%r195, [%rd7];
	mad.lo.s32 	%r82, %r225, %r2, %r202;
	mul.wide.u32 	%rd74, %r82, 4;
	add.s64 	%rd75, %rd1, %rd74;
	ld.global.u32 	%r196, [%rd75];
	mad.lo.s32 	%r230, %r196, %r195, %r230;
	@%p10 bra 	$L__BB1_16;
	setp.eq.s32 	%p11, %r7, 2;
	ld.global.u32 	%r197, [%rd7+4];
	add.s32 	%r84, %r82, %r2;
	mul.wide.u32 	%rd76, %r84, 4;
	add.s64 	%rd77, %rd1, %rd76;
	ld.global.u32 	%r198, [%rd77];
	mad.lo.s32 	%r230, %r198, %r197, %r230;
	@%p11 bra 	$L__BB1_16;
	ld.global.u32 	%r199, [%rd7+8];
	add.s32 	%r200, %r84, %r2;
	mul.wide.u32 	%rd78, %r200, 4;
	add.s64 	%rd79, %rd1, %rd78;
	ld.global.u32 	%r201, [%rd79];
	mad.lo.s32 	%r230, %r201, %r199, %r230;
$L__BB1_16:
	mul.wide.u32 	%rd80, %r202, 4;
	add.s64 	%rd81, %rd3, %rd80;
	st.global.u32 	[%rd81], %r230;
	add.s32 	%r202, %r202, 1;
	bra.uni 	$L__BB1_3;
$L__BB1_17:
	mul.wide.u32 	%rd11, %r202, 4;
	add.s64 	%rd12, %rd3, %rd11;
	mov.b32 	%r93, 0;
	st.global.u32 	[%rd12], %r93;
	add.s32 	%r202, %r202, 1;
	bra.uni 	$L__BB1_17;
$L__BB1_18:
	ret;

}
	// .globl	_Z21matMulElementByThreadPiS_S_i
.visible .entry _Z21matMulElementByThreadPiS_S_i(
	.param .u64 .ptr .align 1 _Z21matMulElementByThreadPiS_S_i_param_0,
	.param .u64 .ptr .align 1 _Z21matMulElementByThreadPiS_S_i_param_1,
	.param .u64 .ptr .align 1 _Z21matMulElementByThreadPiS_S_i_param_2,
	.param .u32 _Z21matMulElementByThreadPiS_S_i_param_3
)
{
	.reg .pred 	%p<10>;
	.reg .b32 	%r<136>;
	.reg .b64 	%rd<61>;

	ld.param.u64 	%rd7, [_Z21matMulElementByThreadPiS_S_i_param_0];
	ld.param.u64 	%rd8, [_Z21matMulElementByThreadPiS_S_i_param_1];
	ld.param.u64 	%rd6, [_Z21matMulElementByThreadPiS_S_i_param_2];
	ld.param.u32 	%r52, [_Z21matMulElementByThreadPiS_S_i_param_3];
	cvta.to.global.u64 	%rd1, %rd8;
	cvta.to.global.u64 	%rd2, %rd7;
	mov.u32 	%r1, %tid.x;
	mov.u32 	%r2, %tid.y;
	setp.lt.s32 	%p1, %r52, 1;
	@%p1 bra 	$L__BB2_12;
	mul.lo.s32 	%r3, %r52, %r2;
	mov.u32 	%r4, %ntid.x;
	and.b32  	%r5, %r52, 7;
	setp.lt.u32 	%p2, %r52, 8;
	mov.b32 	%r130, 0;
	@%p2 bra 	$L__BB2_4;
	and.b32  	%r130, %r52, 2147483640;
	neg.s32 	%r124, %r130;
	add.s32 	%r123, %r1, %r4;
	shl.b32 	%r9, %r4, 3;
	shl.b32 	%r58, %r4, 1;
	add.s32 	%r122, %r1, %r58;
	mad.lo.s32 	%r121, %r4, 3, %r1;
	shl.b32 	%r59, %r4, 2;
	add.s32 	%r120, %r1, %r59;
	mad.lo.s32 	%r119, %r4, 5, %r1;
	mad.lo.s32 	%r118, %r4, 6, %r1;
	mad.lo.s32 	%r117, %r4, 7, %r1;
	mul.wide.u32 	%rd9, %r3, 4;
	add.s64 	%rd10, %rd9, %rd2;
	add.s64 	%rd60, %rd10, 16;
	mov.u32 	%r116, %r1;
$L__BB2_3:
	.pragma "nounroll";
	ld.global.u32 	%r60, [%rd60+-16];
	mul.wide.u32 	%rd11, %r116, 4;
	add.s64 	%rd12, %rd1, %rd11;
	ld.global.u32 	%r61, [%rd12];
	mad.lo.s32 	%r62, %r61, %r60, %r135;
	ld.global.u32 	%r63, [%rd60+-12];
	mul.wide.u32 	%rd13, %r123, 4;
	add.s64 	%rd14, %rd1, %rd13;
	ld.global.u32 	%r64, [%rd14];
	mad.lo.s32 	%r65, %r64, %r63, %r62;
	ld.global.u32 	%r66, [%rd60+-8];
	mul.wide.u32 	%rd15, %r122, 4;
	add.s64 	%rd16, %rd1, %rd15;
	ld.global.u32 	%r67, [%rd16];
	mad.lo.s32 	%r68, %r67, %r66, %r65;
	ld.global.u32 	%r69, [%rd60+-4];
	mul.wide.u32 	%rd17, %r121, 4;
	add.s64 	%rd18, %rd1, %rd17;
	ld.global.u32 	%r70, [%rd18];
	mad.lo.s32 	%r71, %r70, %r69, %r68;
	ld.global.u32 	%r72, [%rd60];
	mul.wide.u32 	%rd19, %r120, 4;
	add.s64 	%rd20, %rd1, %rd19;
	ld.global.u32 	%r73, [%rd20];
	mad.lo.s32 	%r74, %r73, %r72, %r71;
	ld.global.u32 	%r75, [%rd60+4];
	mul.wide.u32 	%rd21, %r119, 4;
	add.s64 	%rd22, %rd1, %rd21;
	ld.global.u32 	%r76, [%rd22];
	mad.lo.s32 	%r77, %r76, %r75, %r74;
	ld.global.u32 	%r78, [%rd60+8];
	mul.wide.u32 	%rd23, %r118, 4;
	add.s64 	%rd24, %rd1, %rd23;
	ld.global.u32 	%r79, [%rd24];
	mad.lo.s32 	%r80, %r79, %r78, %r77;
	ld.global.u32 	%r81, [%rd60+12];
	mul.wide.u32 	%rd25, %r117, 4;
	add.s64 	%rd26, %rd1, %rd25;
	ld.global.u32 	%r82, [%rd26];
	mad.lo.s32 	%r135, %r82, %r81, %r80;
	add.s32 	%r124, %r124, 8;
	add.s32 	%r123, %r123, %r9;
	add.s32 	%r122, %r122, %r9;
	add.s32 	%r121, %r121, %r9;
	add.s32 	%r120, %r120, %r9;
	add.s32 	%r119, %r119, %r9;
	add.s32 	%r118, %r118, %r9;
	add.s32 	%r117, %r117, %r9;
	add.s32 	%r116, %r116, %r9;
	add.s64 	%rd60, %rd60, 32;
	setp.ne.s32 	%p3, %r124, 0;
	@%p3 bra 	$L__BB2_3;
$L__BB2_4:
	setp.eq.s32 	%p4, %r5, 0;
	@%p4 bra 	$L__BB2_12;
	and.b32  	%r39, %r52, 3;
	setp.lt.u32 	%p5, %r5, 4;
	@%p5 bra 	$L__BB2_7;
	add.s32 	%r84, %r130, %r3;
	mul.wide.u32 	%rd27, %r84, 4;
	add.s64 	%rd28, %rd2, %rd27;
	ld.global.u32 	%r85, [%rd28];
	mad.lo.s32 	%r86, %r130, %r4, %r1;
	mul.wide.u32 	%rd29, %r86, 4;
	add.s64 	%rd30, %rd1, %rd29;
	ld.global.u32 	%r87, [%rd30];
	mad.lo.s32 	%r88, %r87, %r85, %r135;
	cvt.u64.u32 	%rd31, %r3;
	cvt.u64.u32 	%rd32, %r130;
	add.s64 	%rd33, %rd32, %rd31;
	shl.b64 	%rd34, %rd33, 2;
	add.s64 	%rd35, %rd2, %rd34;
	ld.global.u32 	%r89, [%rd35+4];
	add.s32 	%r90, %r86, %r4;
	mul.wide.u32 	%rd36, %r90, 4;
	add.s64 	%rd37, %rd1, %rd36;
	ld.global.u32 	%r91, [%rd37];
	mad.lo.s32 	%r92, %r91, %r89, %r88;
	ld.global.u32 	%r93, [%rd35+8];
	add.s32 	%r94, %r90, %r4;
	mul.wide.u32 	%rd38, %r94, 4;
	add.s64 	%rd39, %rd1, %rd38;
	ld.global.u32 	%r95, [%rd39];
	mad.lo.s32 	%r96, %r95, %r93, %r92;
	ld.global.u32 	%r97, [%rd35+12];
	add.s32 	%r98, %r94, %r4;
	mul.wide.u32 	%rd40, %r98, 4;
	add.s64 	%rd41, %rd1, %rd40;
	ld.global.u32 	%r99, [%rd41];
	mad.lo.s32 	%r135, %r99, %r97, %r96;
	add.s32 	%r130, %r130, 4;
$L__BB2_7:
	setp.eq.s32 	%p6, %r39, 0;
	@%p6 bra 	$L__BB2_12;
	setp.eq.s32 	%p7, %r39, 1;
	@%p7 bra 	$L__BB2_10;
	add.s32 	%r101, %r130, %r3;
	mul.wide.u32 	%rd42, %r101, 4;
	add.s64 	%rd43, %rd2, %rd42;
	ld.global.u32 	%r102, [%rd43];
	mad.lo.s32 	%r103, %r130, %r4, %r1;
	mul.wide.u32 	%rd44, %r103, 4;
	add.s64 	%rd45, %rd1, %rd44;
	ld.global.u32 	%r104, [%rd45];
	mad.lo.s32 	%r105, %r104, %r102, %r135;
	cvt.u64.u32 	%rd46, %r3;
	cvt.u64.u32 	%rd47, %r130;
	add.s64 	%rd48, %rd47, %rd46;
	shl.b64 	%rd49, %rd48, 2;
	add.s64 	%rd50, %rd2, %rd49;
	ld.global.u32 	%r106, [%rd50+4];
	add.s32 	%r107, %r103, %r4;
	mul.wide.u32 	%rd51, %r107, 4;
	add.s64 	%rd52, %rd1, %rd51;
	ld.global.u32 	%r108, [%rd52];
	mad.lo.s32 	%r135, %r108, %r106, %r105;
	add.s32 	%r130, %r130, 2;
$L__BB2_10:
	and.b32  	%r109, %r52, 1;
	setp.eq.b32 	%p8, %r109, 1;
	not.pred 	%p9, %p8;
	@%p9 bra 	$L__BB2_12;
	add.s32 	%r110, %r130, %r3;
	mul.wide.u32 	%rd53, %r110, 4;
	add.s64 	%rd54, %rd2, %rd53;
	ld.global.u32 	%r111, [%rd54];
	mad.lo.s32 	%r112, %r130, %r4, %r1;
	mul.wide.u32 	%rd55, %r112, 4;
	add.s64 	%rd56, %rd1, %rd55;
	ld.global.u32 	%r113, [%rd56];
	mad.lo.s32 	%r135, %r113, %r111, %r135;
$L__BB2_12:
	cvta.to.global.u64 	%rd57, %rd6;
	mov.u32 	%r114, %ntid.x;
	mad.lo.s32 	%r115, %r2, %r114, %r1;
	mul.wide.u32 	%rd58, %r115, 4;
	add.s64 	%rd59, %rd57, %rd58;
	st.global.u32 	[%rd59], %r135;
	ret;

}


// ===== COMPILED SASS (sm_100) =====

	.target	sm_100

	.elftype	@"ET_EXEC"


//--------------------- .note.nv.tkinfo           --------------------------
	.section	.note.nv.tkinfo,"",@"SHT_NOTE"
	.sectionflags	@"SHF_NOTE_NV_TKINFO"
	.tkinfo
        /*0018*/ 	.word	0x00000002
        /*0030*/ 	.string	""
        /*0030*/ 	.string	"ptxas"
        /*0030*/ 	.string	"Cuda compilation tools, release 13.0, V13.0.88"
        /*0030*/ 	.string	"Build cuda_13.0.r13.0/compiler.36424714_0"
        /*0030*/ 	.string	"-arch sm_100 -m 64 "



//--------------------- .note.nv.cuinfo           --------------------------
	.section	.note.nv.cuinfo,"",@"SHT_NOTE"
	.sectionflags	@"SHF_NOTE_NV_CUINFO"
        /*0018*/ 	.short	0x0002
        /*001a*/ 	.short	0x0064
        /*001c*/ 	.short	0x0082
	.zero		2


//--------------------- .nv.info                  --------------------------
	.section	.nv.info,"",@"SHT_CUDA_INFO"
	.align	4


	//----- nvinfo : EIATTR_REGCOUNT
	.align		4
        /*0000*/ 	.byte	0x04, 0x2f
        /*0002*/ 	.short	(.L_1 - .L_0)
	.align		4
.L_0:
        /*0004*/ 	.word	index@(_Z17matMulRowByThreadPiS_S_ii)
        /*0008*/ 	.word	0x00000020


	//----- nvinfo : EIATTR_FRAME_SIZE
	.align		4
.L_1:
        /*000c*/ 	.byte	0x04, 0x11
        /*000e*/ 	.short	(.L_3 - .L_2)
	.align		4
.L_2:
        /*0010*/ 	.word	index@(_Z17matMulRowByThreadPiS_S_ii)
        /*0014*/ 	.word	0x00000000


	//----- nvinfo : EIATTR_REGCOUNT
	.align		4
.L_3:
        /*0018*/ 	.byte	0x04, 0x2f
        /*001a*/ 	.short	(.L_5 - .L_4)
	.align		4
.L_4:
        /*001c*/ 	.word	index@(_Z20matMulColumnByThreadPiS_S_ii)
        /*0020*/ 	.word	0x00000020


	//----- nvinfo : EIATTR_FRAME_SIZE
	.align		4
.L_5:
        /*0024*/ 	.byte	0x04, 0x11
        /*0026*/ 	.short	(.L_7 - .L_6)
	.align		4
.L_6:
        /*0028*/ 	.word	index@(_Z20matMulColumnByThreadPiS_S_ii)
        /*002c*/ 	.word	0x00000000


	//----- nvinfo : EIATTR_REGCOUNT
	.align		4
.L_7:
        /*0030*/ 	.byte	0x04, 0x2f
        /*0032*/ 	.short	(.L_9 - .L_8)
	.align		4
.L_8:
        /*0034*/ 	.word	index@(_Z21matMulElementByThreadPiS_S_i)
        /*0038*/ 	.word	0x00000020


	//----- nvinfo : EIATTR_FRAME_SIZE
	.align		4
.L_9:
        /*003c*/ 	.byte	0x04, 0x11
        /*003e*/ 	.short	(.L_11 - .L_10)
	.align		4
.L_10:
        /*0040*/ 	.word	index@(_Z21matMulElementByThreadPiS_S_i)
        /*0044*/ 	.word	0x00000000


	//----- nvinfo : EIATTR_MIN_STACK_SIZE
	.align		4
.L_11:
        /*0048*/ 	.byte	0x04, 0x12
        /*004a*/ 	.short	(.L_13 - .L_12)
	.align		4
.L_12:
        /*004c*/ 	.word	index@(_Z21matMulElementByThreadPiS_S_i)
        /*0050*/ 	.word	0x00000000


	//----- nvinfo : EIATTR_MIN_STACK_SIZE
	.align		4
.L_13:
        /*0054*/ 	.byte	0x04, 0x12
        /*0056*/ 	.short	(.L_15 - .L_14)
	.align		4
.L_14:
        /*0058*/ 	.word	index@(_Z20matMulColumnByThreadPiS_S_ii)
        /*005c*/ 	.word	0x00000000


	//----- nvinfo : EIATTR_MIN_STACK_SIZE
	.align		4
.L_15:
        /*0060*/ 	.byte	0x04, 0x12
        /*0062*/ 	.short	(.L_17 - .L_16)
	.align		4
.L_16:
        /*0064*/ 	.word	index@(_Z17matMulRowByThreadPiS_S_ii)
        /*0068*/ 	.word	0x00000000
.L_17:


//--------------------- .nv.compat                --------------------------
	.section	.nv.compat,"",@"SHT_CUDA_COMPAT_INFO"
	.align	4
        /*0000*/ 	.byte	0x02, 0x09, 0x00, 0x00, 0x02, 0x02, 0x01, 0x00, 0x02, 0x05, 0x05, 0x00, 0x03, 0x07, 0x01, 0x01
        /*0010*/ 	.byte	0x02, 0x03, 0x00, 0x00, 0x02, 0x06, 0x01, 0x00, 0x04, 0x0b, 0x08, 0x00, 0x09, 0x00, 0x00, 0x00
        /*0020*/ 	.byte	0x00, 0x00, 0x00, 0x00


//--------------------- .nv.info._Z21matMulElementByThreadPiS_S_i --------------------------
	.section	.nv.info._Z21matMulElementByThreadPiS_S_i,"",@"SHT_CUDA_INFO"
	.sectionflags	@""
	.align	4


	//----- nvinfo : EIATTR_CUDA_API_VERSION
	.align		4
        /*0000*/ 	.byte	0x04, 0x37
        /*0002*/ 	.short	(.L_19 - .L_18)
.L_18:
        /*0004*/ 	.word	0x00000082


	//----- nvinfo : EIATTR_KPARAM_INFO
	.align		4
.L_19:
        /*0008*/ 	.byte	0x04, 0x17
        /*000a*/ 	.short	(.L_21 - .L_20)
.L_20:
        /*000c*/ 	.word	0x00000000
        /*0010*/ 	.short	0x0003
        /*0012*/ 	.short	0x0018
        /*0014*/ 	.byte	0x00, 0xf0, 0x11, 0x00


	//----- nvinfo : EIATTR_KPARAM_INFO
	.align		4
.L_21:
        /*0018*/ 	.byte	0x04, 0x17
        /*001a*/ 	.short	(.L_23 - .L_22)
.L_22:
        /*001c*/ 	.word	0x00000000
        /*0020*/ 	.short	0x0002
        /*0022*/ 	.short	0x0010
        /*0024*/ 	.byte	0x00, 0xf5, 0x21, 0x00


	//----- nvinfo : EIATTR_KPARAM_INFO
	.align		4
.L_23:
        /*0028*/ 	.byte	0x04, 0x17
        /*002a*/ 	.short	(.L_25 - .L_24)
.L_24:
        /*002c*/ 	.word	0x00000000
        /*0030*/ 	.short	0x0001
        /*0032*/ 	.short	0x0008
        /*0034*/ 	.byte	0x00, 0xf5, 0x21, 0x00


	//----- nvinfo : EIATTR_KPARAM_INFO
	.align		4
.L_25:
        /*0038*/ 	.byte	0x04, 0x17
        /*003a*/ 	.short	(.L_27 - .L_26)
.L_26:
        /*003c*/ 	.word	0x00000000
        /*0040*/ 	.short	0x0000
        /*0042*/ 	.short	0x0000
        /*0044*/ 	.byte	0x00, 0xf5, 0x21, 0x00


	//----- nvinfo : EIATTR_SPARSE_MMA_MASK
	.align		4
.L_27:
        /*0048*/ 	.byte	0x03, 0x50
        /*004a*/ 	.short	0x0000


	//----- nvinfo : EIATTR_MAXREG_COUNT
	.align		4
        /*004c*/ 	.byte	0x03, 0x1b
        /*004e*/ 	.short	0x00ff


	//----- nvinfo : EIATTR_MERCURY_ISA_VERSION
	.align		4
        /*0050*/ 	.byte	0x03, 0x5f
        /*0052*/ 	.short	0x0101


	//----- nvinfo : EIATTR_VRC_CTA_INIT_COUNT
	.align		4
        /*0054*/ 	.byte	0x02, 0x4a
	.zero		1
	.zero		1


	//----- nvinfo : EIATTR_EXIT_INSTR_OFFSETS
	.align		4
        /*0058*/ 	.byte	0x04, 0x1c
        /*005a*/ 	.short	(.L_29 - .L_28)


	//   ....[0]....
.L_28:
        /*005c*/ 	.word	0x00000950


	//----- nvinfo : EIATTR_CBANK_PARAM_SIZE
	.align		4
.L_29:
        /*0060*/ 	.byte	0x03, 0x19
        /*0062*/ 	.short	0x001c


	//----- nvinfo : EIATTR_PARAM_CBANK
	.align		4
        /*0064*/ 	.byte	0x04, 0x0a
        /*0066*/ 	.short	(.L_31 - .L_30)
	.align		4
.L_30:
        /*0068*/ 	.word	index@(.nv.constant0._Z21matMulElementByThreadPiS_S_i)
        /*006c*/ 	.short	0x0380
        /*006e*/ 	.short	0x001c


	//----- nvinfo : EIATTR_SW_WAR
	.align		4
.L_31:
        /*0070*/ 	.byte	0x04, 0x36
        /*0072*/ 	.short	(.L_33 - .L_32)
.L_32:
        /*0074*/ 	.word	0x00000008
.L_33:


//--------------------- .nv.info._Z20matMulColumnByThreadPiS_S_ii --------------------------
	.section	.nv.info._Z20matMulColumnByThreadPiS_S_ii,"",@"SHT_CUDA_INFO"
	.sectionflags	@""
	.align	4


	//----- nvinfo : EIATTR_CUDA_API_VERSION
	.align		4
        /*0000*/ 	.byte	0x04, 0x37
        /*0002*/ 	.short	(.L_35 - .L_34)
.L_34:
        /*0004*/ 	.word	0x00000082


	//----- nvinfo : EIATTR_KPARAM_INFO
	.align		4
.L_35:
        /*0008*/ 	.byte	0x04, 0x17
        /*000a*/ 	.short	(.L_37 - .L_36)
.L_36:
        /*000c*/ 	.word	0x00000000
        /*0010*/ 	.short	0x0004
        /*0012*/ 	.short	0x001c
        /*0014*/ 	.byte	0x00, 0xf0, 0x11, 0x00


	//----- nvinfo : EIATTR_KPARAM_INFO
	.align		4
.L_37:
        /*0018*/ 	.byte	0x04, 0x17
        /*001a*/ 	.short	(.L_39 - .L_38)
.L_38:
        /*001c*/ 	.word	0x00000000
        /*0020*/ 	.short	0x0003
        /*0022*/ 	.short	0x0018
        /*0024*/ 	.byte	0x00, 0xf0, 0x11, 0x00


	//----- nvinfo : EIATTR_KPARAM_INFO
	.align		4
.L_39:
        /*0028*/ 	.byte	0x04, 0x17
        /*002a*/ 	.short	(.L_41 - .L_40)
.L_40:
        /*002c*/ 	.word	0x00000000
        /*0030*/ 	.short	0x0002
        /*0032*/ 	.short	0x0010
        /*0034*/ 	.byte	0x00, 0xf5, 0x21, 0x00


	//----- nvinfo : EIATTR_KPARAM_INFO
	.align		4
.L_41:
        /*0038*/ 	.byte	0x04, 0x17
        /*003a*/ 	.short	(.L_43 - .L_42)
.L_42:
        /*003c*/ 	.word	0x00000000
        /*0040*/ 	.short	0x0001
        /*0042*/ 	.short	0x0008
        /*0044*/ 	.byte	0x00, 0xf5, 0x21, 0x00


	//----- nvinfo : EIATTR_KPARAM_INFO
	.align		4
.L_43:
        /*0048*/ 	.byte	0x04, 0x17
        /*004a*/ 	.short	(.L_45 - .L_44)
.L_44:
        /*004c*/ 	.word	0x00000000
        /*0050*/ 	.short	0x0000
        /*0052*/ 	.short	0x0000
        /*0054*/ 	.byte	0x00, 0xf5, 0x21, 0x00


	//----- nvinfo : EIATTR_SPARSE_MMA_MASK
	.align		4
.L_45:
        /*0058*/ 	.byte	0x03, 0x50
        /*005a*/ 	.short	0x0000


	//----- nvinfo : EIATTR_MAXREG_COUNT
	.align		4
        /*005c*/ 	.byte	0x03, 0x1b
        /*005e*/ 	.short	0x00ff


	//----- nvinfo : EIATTR_MERCURY_ISA_VERSION
	.align		4
        /*0060*/ 	.byte	0x03, 0x5f
        /*0062*/ 	.short	0x0101


	//----- nvinfo : EIATTR_VRC_CTA_INIT_COUNT
	.align		4
        /*0064*/ 	.byte	0x02, 0x4a
	.zero		1
	.zero		1


	//----- nvinfo : EIATTR_EXIT_INSTR_OFFSETS
	.align		4
        /*0068*/ 	.byte	0x04, 0x1c
        /*006a*/ 	.short	(.L_47 - .L_46)


	//   ....[0]....
.L_46:
        /*006c*/ 	.word	0x00000030


	//----- nvinfo : EIATTR_CBANK_PARAM_SIZE
	.align		4
.L_47:
        /*0070*/ 	.byte	0x03, 0x19
        /*0072*/ 	.short	0x0020


	//----- nvinfo : EIATTR_PARAM_CBANK
	.align		4
        /*0074*/ 	.byte	0x04, 0x0a
        /*0076*/ 	.short	(.L_49 - .L_48)
	.align		4
.L_48:
        /*0078*/ 	.word	index@(.nv.constant0._Z20matMulColumnByThreadPiS_S_ii)
        /*007c*/ 	.short	0x0380
        /*007e*/ 	.short	0x0020


	//----- nvinfo : EIATTR_SW_WAR
	.align		4
.L_49:
        /*0080*/ 	.byte	0x04, 0x36
        /*0082*/ 	.short	(.L_51 - .L_50)
.L_50:
        /*0084*/ 	.word	0x00000008
.L_51:


//--------------------- .nv.info._Z17matMulRowByThreadPiS_S_ii --------------------------
	.section	.nv.info._Z17matMulRowByThreadPiS_S_ii,"",@"SHT_CUDA_INFO"
	.sectionflags	@""
	.align	4


	//----- nvinfo : EIATTR_CUDA_API_VERSION
	.align		4
        /*0000*/ 	.byte	0x04, 0x37
        /*0002*/ 	.short	(.L_53 - .L_52)
.L_52:
        /*0004*/ 	.word	0x00000082


	//----- nvinfo : EIATTR_KPARAM_INFO
	.align		4
.L_53:
        /*0008*/ 	.byte	0x04, 0x17
        /*000a*/ 	.short	(.L_55 - .L_54)
.L_54:
        /*000c*/ 	.word	0x00000000
        /*0010*/ 	.short	0x0004
        /*0012*/ 	.short	0x001c
        /*0014*/ 	.byte	0x00, 0xf0, 0x11, 0x00


	//----- nvinfo : EIATTR_KPARAM_INFO
	.align		4
.L_55:
        /*0018*/ 	.byte	0x04, 0x17
        /*001a*/ 	.short	(.L_57 - .L_56)
.L_56:
        /*001c*/ 	.word	0x00000000
        /*0020*/ 	.short	0x0003
        /*0022*/ 	.short	0x0018
        /*0024*/ 	.byte	0x00, 0xf0, 0x11, 0x00


	//----- nvinfo : EIATTR_KPARAM_INFO
	.align		4
.L_57:
        /*0028*/ 	.byte	0x04, 0x17
        /*002a*/ 	.short	(.L_59 - .L_58)
.L_58:
        /*002c*/ 	.word	0x00000000
        /*0030*/ 	.short	0x0002
        /*0032*/ 	.short	0x0010
        /*0034*/ 	.byte	0x00, 0xf5, 0x21, 0x00


	//----- nvinfo : EIATTR_KPARAM_INFO
	.align		4
.L_59:
        /*0038*/ 	.byte	0x04, 0x17
        /*003a*/ 	.short	(.L_61 - .L_60)
.L_60:
        /*003c*/ 	.word	0x00000000
        /*0040*/ 	.short	0x0001
        /*0042*/ 	.short	0x0008
        /*0044*/ 	.byte	0x00, 0xf5, 0x21, 0x00


	//----- nvinfo : EIATTR_KPARAM_INFO
	.align		4
.L_61:
        /*0048*/ 	.byte	0x04, 0x17
        /*004a*/ 	.short	(.L_63 - .L_62)
.L_62:
        /*004c*/ 	.word	0x00000000
        /*0050*/ 	.short	0x0000
        /*0052*/ 	.short	0x0000
        /*0054*/ 	.byte	0x00, 0xf5, 0x21, 0x00


	//----- nvinfo : EIATTR_SPARSE_MMA_MASK
	.align		4
.L_63:
        /*0058*/ 	.byte	0x03, 0x50
        /*005a*/ 	.short	0x0000


	//----- nvinfo : EIATTR_MAXREG_COUNT
	.align		4
        /*005c*/ 	.byte	0x03, 0x1b
        /*005e*/ 	.short	0x00ff


	//----- nvinfo : EIATTR_MERCURY_ISA_VERSION
	.align		4
        /*0060*/ 	.byte	0x03, 0x5f
        /*0062*/ 	.short	0x0101


	//----- nvinfo : EIATTR_VRC_CTA_INIT_COUNT
	.align		4
        /*0064*/ 	.byte	0x02, 0x4a
	.zero		1
	.zero		1


	//----- nvinfo : EIATTR_EXIT_INSTR_OFFSETS
	.align		4
        /*0068*/ 	.byte	0x04, 0x1c
        /*006a*/ 	.short	(.L_65 - .L_64)


	//   ....[0]....
.L_64:
        /*006c*/ 	.word	0x00000030


	//   ....[1]....
        /*0070*/ 	.word	0x00000a80


	//   ....[2]....
        /*0074*/ 	.word	0x00000bf0


	//   ....[3]....
        /*0078*/ 	.word	0x00000d10


	//   ....[4]....
        /*007c*/ 	.word	0x00000e10


	//   ....[5]....
        /*0080*/ 	.word	0x00000e60


	//----- nvinfo : EIATTR_CBANK_PARAM_SIZE
	.align		4
.L_65:
        /*0084*/ 	.byte	0x03, 0x19
        /*0086*/ 	.short	0x0020


	//----- nvinfo : EIATTR_PARAM_CBANK
	.align		4
        /*0088*/ 	.byte	0x04, 0x0a
        /*008a*/ 	.short	(.L_67 - .L_66)
	.align		4
.L_66:
        /*008c*/ 	.word	index@(.nv.constant0._Z17matMulRowByThreadPiS_S_ii)
        /*0090*/ 	.short	0x0380
        /*0092*/ 	.short	0x0020


	//----- nvinfo : EIATTR_SW_WAR
	.align		4
.L_67:
        /*0094*/ 	.byte	0x04, 0x36
        /*0096*/ 	.short	(.L_69 - .L_68)
.L_68:
        /*0098*/ 	.word	0x00000008
.L_69:


//--------------------- .nv.callgraph             --------------------------
	.section	.nv.callgraph,"",@"SHT_CUDA_CALLGRAPH"
	.align	4
	.sectionentsize	8
	.align		4
        /*0000*/ 	.word	0x00000000
	.align		4
        /*0004*/ 	.word	0xffffffff
	.align		4
        /*0008*/ 	.word	0x00000000
	.align		4
        /*000c*/ 	.word	0xfffffffe
	.align		4
        /*0010*/ 	.word	0x00000000
	.align		4
        /*0014*/ 	.word	0xfffffffd
	.align		4
        /*0018*/ 	.word	0x00000000
	.align		4
        /*001c*/ 	.word	0xfffffffc


//--------------------- .text._Z21matMulElementByThreadPiS_S_i --------------------------
	.section	.text._Z21matMulElementByThreadPiS_S_i,"ax",@progbits
	.align	128
        .global         _Z21matMulElementByThreadPiS_S_i
        .type           _Z21matMulElementByThreadPiS_S_i,@function
        .size           _Z21matMulElementByThreadPiS_S_i,(.L_x_26 - _Z21matMulElementByThreadPiS_S_i)
        .other          _Z21matMulElementByThreadPiS_S_i,@"STO_CUDA_ENTRY STV_DEFAULT"
_Z21matMulElementByThreadPiS_S_i:
.text._Z21matMulElementByThreadPiS_S_i:
[----:B------:R-:W-:Y:S08]  /*0000*/  LDC R1, c[0x0][0x37c] ;  /* 0x0000df00ff017b82 */ /* 0x000ff00000000800 */
[----:B------:R-:W0:Y:S01]  /*0010*/  LDC R0, c[0x0][0x398] ;  /* 0x0000e600ff007b82 */ /* 0x000e220000000800 */
[----:B------:R-:W1:Y:S01]  /*0020*/  S2R R2, SR_TID.X ;  /* 0x0000000000027919 */ /* 0x000e620000002100 */
[----:B------:R-:W2:Y:S01]  /*0030*/  LDCU.64 UR4, c[0x0][0x358] ;  /* 0x00006b00ff0477ac */ /* 0x000ea20008000a00 */
[----:B------:R-:W3:Y:S01]  /*0040*/  S2R R3, SR_TID.Y ;  /* 0x0000000000037919 */ /* 0x000ee20000002200 */
[----:B0-----:R-:W-:-:S13]  /*0050*/  ISETP.GE.AND P0, PT, R0, 0x1, PT ;  /* 0x000000010000780c */ /* 0x001fda0003f06270 */
[----:B-123--:R-:W-:Y:S05]  /*0060*/  @!P0 BRA `(.L_x_0) ;  /* 0x0000000800248947 */ /* 0x00efea0003800000 */
[----:B------:R-:W0:Y:S01]  /*0070*/  LDC R5, c[0x0][0x360] ;  /* 0x0000d800ff057b82 */ /* 0x000e220000000800 */
[C---:B------:R-:W-:Y:S01]  /*0080*/  ISETP.GE.U32.AND P1, PT, R0.reuse, 0x8, PT ;  /* 0x000000080000780c */ /* 0x040fe20003f26070 */
[----:B------:R-:W-:Y:S01]  /*0090*/  HFMA2 R7, -RZ, RZ, 0, 0 ;  /* 0x00000000ff077431 */ /* 0x000fe200000001ff */
[----:B------:R-:W-:Y:S01]  /*00a0*/  LOP3.LUT R4, R0, 0x7, RZ, 0xc0, !PT ;  /* 0x0000000700047812 */ /* 0x000fe200078ec0ff */
[----:B------:R-:W-:-:S03]  /*00b0*/  IMAD R6, R3, R0, RZ ;  /* 0x0000000003067224 */ /* 0x000fc600078e02ff */
[----:B------:R-:W-:-:S07]  /*00c0*/  ISETP.NE.AND P0, PT, R4, RZ, PT ;  /* 0x000000ff0400720c */ /* 0x000fce0003f05270 */
[----:B------:R-:W-:Y:S06]  /*00d0*/  @!P1 BRA `(.L_x_1) ;  /* 0x0000000000f89947 */ /* 0x000fec0003800000 */
[----:B------:R-:W1:Y:S01]  /*00e0*/  LDC.64 R8, c[0x0][0x380] ;  /* 0x0000e000ff087b82 */ /* 0x000e620000000a00 */
[----:B------:R-:W-:Y:S01]  /*00f0*/  LOP3.LUT R7, R0, 0x7ffffff8, RZ, 0xc0, !PT ;  /* 0x7ffffff800077812 */ /* 0x000fe200078ec0ff */
[C-C-:B0-----:R-:W-:Y:S01]  /*0100*/  IMAD R12, R5.reuse, 0x3, R2.reuse ;  /* 0x00000003050c7824 */ /* 0x141fe200078e0202 */
[----:B------:R-:W-:Y:S01]  /*0110*/  IADD3 R28, PT, PT, R2, R5, RZ ;  /* 0x00000005021c7210 */ /* 0x000fe20007ffe0ff */
[C-C-:B------:R-:W-:Y:S01]  /*0120*/  IMAD R11, R5.reuse, 0x5, R2.reuse ;  /* 0x00000005050b7824 */ /* 0x140fe200078e0202 */
[CC--:B------:R-:W-:Y:S01]  /*0130*/  LEA R10, R5.reuse, R2.reuse, 0x1 ;  /* 0x00000002050a7211 */ /* 0x0c0fe200078e08ff */
[C-C-:B------:R-:W-:Y:S01]  /*0140*/  IMAD R13, R5.reuse, 0x6, R2.reuse ;  /* 0x00000006050d7824 */ /* 0x140fe200078e0202 */
[----:B------:R-:W-:Y:S01]  /*0150*/  MOV R27, R2 ;  /* 0x00000002001b7202 */ /* 0x000fe20000000f00 */
[----:B------:R-:W-:Y:S02]  /*0160*/  IMAD R26, R5, 0x7, R2 ;  /* 0x00000007051a7824 */ /* 0x000fe400078e0202 */
[----:B-1----:R-:W-:-:S03]  /*0170*/  IMAD.WIDE.U32 R8, R6, 0x4, R8 ;  /* 0x0000000406087825 */ /* 0x002fc600078e0008 */
[----:B------:R-:W-:Y:S02]  /*0180*/  IADD3 R19, P1, PT, R8, 0x10, RZ ;  /* 0x0000001008137810 */ /* 0x000fe40007f3e0ff */
[----:B------:R-:W-:Y:S02]  /*0190*/  IADD3 R8, PT, PT, -R7, RZ, RZ ;  /* 0x000000ff07087210 */ /* 0x000fe40007ffe1ff */
[----:B------:R-:W-:Y:S02]  /*01a0*/  IADD3.X R22, PT, PT, RZ, R9, RZ, P1, !PT ;  /* 0x00000009ff167210 */ /* 0x000fe40000ffe4ff */
[----:B------:R-:W-:-:S07]  /*01b0*/  LEA R9, R5, R2, 0x2 ;  /* 0x0000000205097211 */ /* 0x000fce00078e10ff */
.L_x_2:
[----:B------:R-:W0:Y:S01]  /*01c0*/  LDC.64 R16, c[0x0][0x388] ;  /* 0x0000e200ff107b82 */ /* 0x000e220000000a00 */
[----:B------:R-:W-:Y:S02]  /*01d0*/  MOV R14, R19 ;  /* 0x00000013000e7202 */ /* 0x000fe40000000f00 */
[----:B------:R-:W-:-:S05]  /*01e0*/  MOV R15, R22 ;  /* 0x00000016000f7202 */ /* 0x000fca0000000f00 */
[----:B------:R-:W2:Y:S01]  /*01f0*/  LDG.E R19, desc[UR4][R14.64+-0x10] ;  /* 0xfffff0040e137981 */ /* 0x000ea2000c1e1900 */
[----:B0-----:R-:W-:-:S06]  /*0200*/  IMAD.WIDE.U32 R20, R27, 0x4, R16 ;  /* 0x000000041b147825 */ /* 0x001fcc00078e0010 */
[----:B------:R-:W2:Y:S01]  /*0210*/  LDG.E R20, desc[UR4][R20.64] ;  /* 0x0000000414147981 */ /* 0x000ea2000c1e1900 */
[----:B------:R-:W-:-:S04]  /*0220*/  IMAD.WIDE.U32 R24, R28, 0x4, R16 ;  /* 0x000000041c187825 */ /* 0x000fc800078e0010 */
[----:B------:R-:W-:Y:S02]  /*0230*/  IMAD.WIDE.U32 R22, R10, 0x4, R16 ;  /* 0x000000040a167825 */ /* 0x000fe400078e0010 */
[----:B------:R-:W3:Y:S04]  /*0240*/  LDG.E R24, desc[UR4][R24.64] ;  /* 0x0000000418187981 */ /* 0x000ee8000c1e1900 */
[----:B------:R-:W4:Y:S01]  /*0250*/  LDG.E R22, desc[UR4][R22.64] ;  /* 0x0000000416167981 */ /* 0x000f22000c1e1900 */
[----:B--2---:R-:W-:-:S03]  /*0260*/  IMAD R19, R19, R20, R18 ;  /* 0x0000001413137224 */ /* 0x004fc600078e0212 */
[----:B------:R-:W3:Y:S04]  /*0270*/  LDG.E R18, desc[UR4][R14.64+-0xc] ;  /* 0xfffff4040e127981 */ /* 0x000ee8000c1e1900 */
[----:B------:R-:W4:Y:S01]  /*0280*/  LDG.E R20, desc[UR4][R14.64+-0x8] ;  /* 0xfffff8040e147981 */ /* 0x000f22000c1e1900 */
[----:B---3--:R-:W-:Y:S02]  /*0290*/  IMAD R29, R18, R24, R19 ;  /* 0x00000018121d7224 */ /* 0x008fe400078e0213 */
[----:B------:R-:W-:Y:S01]  /*02a0*/  IMAD.WIDE.U32 R18, R12, 0x4, R16 ;  /* 0x000000040c127825 */ /* 0x000fe200078e0010 */
[----:B------:R-:W2:Y:S03]  /*02b0*/  LDG.E R24, desc[UR4][R14.64] ;  /* 0x000000040e187981 */ /* 0x000ea6000c1e1900 */
[----:B----4-:R-:W-:-:S02]  /*02c0*/  IMAD R29, R20, R22, R29 ;  /* 0x00000016141d7224 */ /* 0x010fc400078e021d */
[----:B------:R-:W3:Y:S01]  /*02d0*/  LDG.E R19, desc[UR4][R18.64] ;  /* 0x0000000412137981 */ /* 0x000ee2000c1e1900 */
[----:B------:R-:W-:-:S06]  /*02e0*/  IMAD.WIDE.U32 R20, R9, 0x4, R16 ;  /* 0x0000000409147825 */ /* 0x000fcc00078e0010 */
[----:B------:R-:W2:Y:S04]  /*02f0*/  LDG.E R20, desc[UR4][R20.64] ;  /* 0x0000000414147981 */ /* 0x000ea8000c1e1900 */
[----:B------:R-:W3:Y:S01]  /*0300*/  LDG.E R18, desc[UR4][R14.64+-0x4] ;  /* 0xfffffc040e127981 */ /* 0x000ee2000c1e1900 */
[----:B------:R-:W-:-:S03]  /*0310*/  IMAD.WIDE.U32 R22, R11, 0x4, R16 ;  /* 0x000000040b167825 */ /* 0x000fc600078e0010 */
[----:B------:R-:W4:Y:S04]  /*0320*/  LDG.E R21, desc[UR4][R14.64+0xc] ;  /* 0x00000c040e157981 */ /* 0x000f28000c1e1900 */
[----:B------:R-:W5:Y:S01]  /*0330*/  LDG.E R22, desc[UR4][R22.64] ;  /* 0x0000000416167981 */ /* 0x000f62000c1e1900 */
[----:B---3--:R-:W-:-:S03]  /*0340*/  IMAD R29, R18, R19, R29 ;  /* 0x00000013121d7224 */ /* 0x008fc600078e021d */
[----:B------:R-:W5:Y:S01]  /*0350*/  LDG.E R18, desc[UR4][R14.64+0x4] ;  /* 0x000004040e127981 */ /* 0x000f62000c1e1900 */
[----:B--2---:R-:W-:Y:S02]  /*0360*/  IMAD R29, R24, R20, R29 ;  /* 0x00000014181d7224 */ /* 0x004fe400078e021d */
[--C-:B------:R-:W-:Y:S01]  /*0370*/  IMAD.WIDE.U32 R24, R13, 0x4, R16.reuse ;  /* 0x000000040d187825 */ /* 0x100fe200078e0010 */
[----:B------:R-:W2:Y:S03]  /*0380*/  LDG.E R20, desc[UR4][R14.64+0x8] ;  /* 0x000008040e147981 */ /* 0x000ea6000c1e1900 */
[----:B------:R-:W-:Y:S02]  /*0390*/  IMAD.WIDE.U32 R16, R26, 0x4, R16 ;  /* 0x000000041a107825 */ /* 0x000fe400078e0010 */
[----:B------:R-:W2:Y:S04]  /*03a0*/  LDG.E R24, desc[UR4][R24.64] ;  /* 0x0000000418187981 */ /* 0x000ea8000c1e1900 */
[----:B------:R-:W4:Y:S01]  /*03b0*/  LDG.E R16, desc[UR4][R16.64] ;  /* 0x0000000410107981 */ /* 0x000f22000c1e1900 */
[----:B------:R-:W-:Y:S01]  /*03c0*/  IADD3 R19, P1, PT, R14, 0x20, RZ ;  /* 0x000000200e137810 */ /* 0x000fe20007f3e0ff */
[----:B------:R-:W-:Y:S01]  /*03d0*/  VIADD R8, R8, 0x8 ;  /* 0x0000000808087836 */ /* 0x000fe20000000000 */
[C---:B------:R-:W-:Y:S01]  /*03e0*/  LEA R28, R5.reuse, R28, 0x3 ;  /* 0x0000001c051c7211 */ /* 0x040fe200078e18ff */
[C---:B------:R-:W-:Y:S01]  /*03f0*/  IMAD R13, R5.reuse, 0x8, R13 ;  /* 0x00000008050d7824 */ /* 0x040fe200078e020d */
[----:B------:R-:W-:-:S02]  /*0400*/  LEA R10, R5, R10, 0x3 ;  /* 0x0000000a050a7211 */ /* 0x000fc400078e18ff */
[C---:B------:R-:W-:Y:S02]  /*0410*/  LEA R12, R5.reuse, R12, 0x3 ;  /* 0x0000000c050c7211 */ /* 0x040fe400078e18ff */
[C---:B------:R-:W-:Y:S02]  /*0420*/  LEA R9, R5.reuse, R9, 0x3 ;  /* 0x0000000905097211 */ /* 0x040fe400078e18ff */
[C---:B------:R-:W-:Y:S02]  /*0430*/  LEA R11, R5.reuse, R11, 0x3 ;  /* 0x0000000b050b7211 */ /* 0x040fe400078e18ff */
[C---:B------:R-:W-:Y:S02]  /*0440*/  LEA R26, R5.reuse, R26, 0x3 ;  /* 0x0000001a051a7211 */ /* 0x040fe400078e18ff */
[----:B------:R-:W-:Y:S01]  /*0450*/  LEA R27, R5, R27, 0x3 ;  /* 0x0000001b051b7211 */ /* 0x000fe200078e18ff */
[----:B-----5:R-:W-:Y:S01]  /*0460*/  IMAD R29, R18, R22, R29 ;  /* 0x00000016121d7224 */ /* 0x020fe200078e021d */
[----:B------:R-:W-:-:S02]  /*0470*/  IADD3.X R22, PT, PT, RZ, R15, RZ, P1, !PT ;  /* 0x0000000fff167210 */ /* 0x000fc40000ffe4ff */
[----:B------:R-:W-:Y:S01]  /*0480*/  ISETP.NE.AND P1, PT, R8, RZ, PT ;  /* 0x000000ff0800720c */ /* 0x000fe20003f25270 */
[----:B--2---:R-:W-:-:S04]  /*0490*/  IMAD R20, R20, R24, R29 ;  /* 0x0000001814147224 */ /* 0x004fc800078e021d */
[----:B----4-:R-:W-:-:S08]  /*04a0*/  IMAD R18, R21, R16, R20 ;  /* 0x0000001015127224 */ /* 0x010fd000078e0214 */
[----:B------:R-:W-:Y:S05]  /*04b0*/  @P1 BRA `(.L_x_2) ;  /* 0xfffffffc00401947 */ /* 0x000fea000383ffff */
.L_x_1:
[----:B------:R-:W-:Y:S05]  /*04c0*/  @!P0 BRA `(.L_x_0) ;  /* 0x00000004000c8947 */ /* 0x000fea0003800000 */
[----:B------:R-:W-:Y:S02]  /*04d0*/  ISETP.GE.U32.AND P1, PT, R4, 0x4, PT ;  /* 0x000000040400780c */ /* 0x000fe40003f26070 */
[----:B------:R-:W-:-:S04]  /*04e0*/  LOP3.LUT R19, R0, 0x3, RZ, 0xc0, !PT ;  /* 0x0000000300137812 */ /* 0x000fc800078ec0ff */
[----:B------:R-:W-:-:S07]  /*04f0*/  ISETP.NE.AND P0, PT, R19, RZ, PT ;  /* 0x000000ff1300720c */ /* 0x000fce0003f05270 */
[----:B------:R-:W-:Y:S06]  /*0500*/  @!P1 BRA `(.L_x_3) ;  /* 0x0000000000789947 */ /* 0x000fec0003800000 */
[----:B------:R-:W1:Y:S01]  /*0510*/  LDC.64 R14, c[0x0][0x380] ;  /* 0x0000e000ff0e7b82 */ /* 0x000e620000000a00 */
[----:B------:R-:W2:Y:S01]  /*0520*/  LDCU.64 UR6, c[0x0][0x380] ;  /* 0x00007000ff0677ac */ /* 0x000ea20008000a00 */
[----:B0-----:R-:W-:Y:S01]  /*0530*/  IMAD R16, R7, R5, R2 ;  /* 0x0000000507107224 */ /* 0x001fe200078e0202 */
[CC--:B------:R-:W-:Y:S02]  /*0540*/  IADD3 R9, PT, PT, R6.reuse, R7.reuse, RZ ;  /* 0x0000000706097210 */ /* 0x0c0fe40007ffe0ff */
[----:B------:R-:W-:Y:S02]  /*0550*/  IADD3 R20, P1, PT, R6, R7, RZ ;  /* 0x0000000706147210 */ /* 0x000fe40007f3e0ff */
[----:B------:R-:W-:Y:S01]  /*0560*/  IADD3 R4, PT, PT, R16, R5, RZ ;  /* 0x0000000510047210 */ /* 0x000fe20007ffe0ff */
[----:B------:R-:W0:Y:S01]  /*0570*/  LDC.64 R10, c[0x0][0x388] ;  /* 0x0000e200ff0a7b82 */ /* 0x000e220000000a00 */
[----:B-1----:R-:W-:Y:S01]  /*0580*/  IMAD.WIDE.U32 R14, R9, 0x4, R14 ;  /* 0x00000004090e7825 */ /* 0x002fe200078e000e */
[----:B------:R-:W-:-:S02]  /*0590*/  IADD3.X R9, PT, PT, RZ, RZ, RZ, P1, !PT ;  /* 0x000000ffff097210 */ /* 0x000fc40000ffe4ff */
[----:B--2---:R-:W-:-:S03]  /*05a0*/  LEA R8, P1, R20, UR6, 0x2 ;  /* 0x0000000614087c11 */ /* 0x004fc6000f8210ff */
[----:B------:R-:W2:Y:S01]  /*05b0*/  LDG.E R15, desc[UR4][R14.64] ;  /* 0x000000040e0f7981 */ /* 0x000ea2000c1e1900 */
[----:B------:R-:W-:Y:S01]  /*05c0*/  LEA.HI.X R9, R20, UR7, R9, 0x2, P1 ;  /* 0x0000000714097c11 */ /* 0x000fe200088f1409 */
[----:B0-----:R-:W-:-:S04]  /*05d0*/  IMAD.WIDE.U32 R16, R16, 0x4, R10 ;  /* 0x0000000410107825 */ /* 0x001fc800078e000a */
[C-C-:B------:R-:W-:Y:S01]  /*05e0*/  IMAD.WIDE.U32 R12, R4.reuse, 0x4, R10.reuse ;  /* 0x00000004040c7825 */ /* 0x140fe200078e000a */
[----:B------:R-:W-:Y:S01]  /*05f0*/  IADD3 R4, PT, PT, R4, R5, RZ ;  /* 0x0000000504047210 */ /* 0x000fe20007ffe0ff */
[----:B------:R-:W2:Y:S04]  /*0600*/  LDG.E R16, desc[UR4][R16.64] ;  /* 0x0000000410107981 */ /* 0x000ea8000c1e1900 */
[C---:B------:R-:W-:Y:S01]  /*0610*/  IMAD.WIDE.U32 R20, R4.reuse, 0x4, R10 ;  /* 0x0000000404147825 */ /* 0x040fe200078e000a */
[----:B------:R-:W3:Y:S03]  /*0620*/  LDG.E R12, desc[UR4][R12.64] ;  /* 0x000000040c0c7981 */ /* 0x000ee6000c1e1900 */
[----:B------:R-:W-:Y:S01]  /*0630*/  IMAD.IADD R23, R4, 0x1, R5 ;  /* 0x0000000104177824 */ /* 0x000fe200078e0205 */
[----:B------:R-:W4:Y:S04]  /*0640*/  LDG.E R25, desc[UR4][R8.64+0xc] ;  /* 0x00000c0408197981 */ /* 0x000f28000c1e1900 */
[----:B------:R-:W3:Y:S01]  /*0650*/  LDG.E R4, desc[UR4][R8.64+0x4] ;  /* 0x0000040408047981 */ /* 0x000ee2000c1e1900 */
[----:B------:R-:W-:-:S03]  /*0660*/  IMAD.WIDE.U32 R10, R23, 0x4, R10 ;  /* 0x00000004170a7825 */ /* 0x000fc600078e000a */
[----:B------:R-:W5:Y:S04]  /*0670*/  LDG.E R20, desc[UR4][R20.64] ;  /* 0x0000000414147981 */ /* 0x000f68000c1e1900 */
[----:B------:R-:W5:Y:S04]  /*0680*/  LDG.E R23, desc[UR4][R8.64+0x8] ;  /* 0x0000080408177981 */ /* 0x000f68000c1e1900 */
[----:B------:R-:W4:Y:S01]  /*0690*/  LDG.E R10, desc[UR4][R10.64] ;  /* 0x000000040a0a7981 */ /* 0x000f22000c1e1900 */
[----:B------:R-:W-:Y:S01]  /*06a0*/  IADD3 R7, PT, PT, R7, 0x4, RZ ;  /* 0x0000000407077810 */ /* 0x000fe20007ffe0ff */
[----:B--2---:R-:W-:-:S04]  /*06b0*/  IMAD R15, R15, R16, R18 ;  /* 0x000000100f0f7224 */ /* 0x004fc800078e0212 */
[----:B---3--:R-:W-:-:S04]  /*06c0*/  IMAD R4, R4, R12, R15 ;  /* 0x0000000c04047224 */ /* 0x008fc800078e020f */
[----:B-----5:R-:W-:-:S04]  /*06d0*/  IMAD R4, R23, R20, R4 ;  /* 0x0000001417047224 */ /* 0x020fc800078e0204 */
[----:B----4-:R-:W-:-:S07]  /*06e0*/  IMAD R18, R25, R10, R4 ;  /* 0x0000000a19127224 */ /* 0x010fce00078e0204 */
.L_x_3:
[----:B------:R-:W-:Y:S05]  /*06f0*/  @!P0 BRA `(.L_x_0) ;  /* 0x0000000000808947 */ /* 0x000fea0003800000 */
[----:B------:R-:W-:Y:S01]  /*0700*/  ISETP.NE.AND P1, PT, R19, 0x1, PT ;  /* 0x000000011300780c */ /* 0x000fe20003f25270 */
[----:B------:R-:W1:Y:S01]  /*0710*/  LDC.64 R16, c[0x0][0x380] ;  /* 0x0000e000ff107b82 */ /* 0x000e620000000a00 */
[----:B------:R-:W-:-:S04]  /*0720*/  LOP3.LUT R0, R0, 0x1, RZ, 0xc0, !PT ;  /* 0x0000000100007812 */ /* 0x000fc800078ec0ff */
[----:B------:R-:W-:-:S03]  /*0730*/  ISETP.NE.U32.AND P0, PT, R0, 0x1, PT ;  /* 0x000000010000780c */ /* 0x000fc60003f05070 */
[----:B------:R-:W2:Y:S04]  /*0740*/  LDC.64 R8, c[0x0][0x388] ;  /* 0x0000e200ff087b82 */ /* 0x000ea80000000a00 */
[C---:B------:R-:W-:Y:S01]  /*0750*/  @P1 IADD3 R4, P2, PT, R6.reuse, R7, RZ ;  /* 0x0000000706041210 */ /* 0x040fe20007f5e0ff */
[C---:B0-----:R-:W-:Y:S01]  /*0760*/  @P1 IMAD R0, R7.reuse, R5, R2 ;  /* 0x0000000507001224 */ /* 0x041fe200078e0202 */
[----:B------:R-:W-:Y:S02]  /*0770*/  @P1 IADD3 R21, PT, PT, R6, R7, RZ ;  /* 0x0000000706151210 */ /* 0x000fe40007ffe0ff */
[----:B------:R-:W0:Y:S01]  /*0780*/  @P1 LDC.64 R14, c[0x0][0x380] ;  /* 0x0000e000ff0e1b82 */ /* 0x000e220000000a00 */
[----:B------:R-:W-:Y:S02]  /*0790*/  @P1 IADD3.X R19, PT, PT, RZ, RZ, RZ, P2, !PT ;  /* 0x000000ffff131210 */ /* 0x000fe400017fe4ff */
[----:B------:R-:W-:-:S02]  /*07a0*/  @P1 IADD3 R7, PT, PT, R7, 0x2, RZ ;  /* 0x0000000207071810 */ /* 0x000fc40007ffe0ff */
[----:B------:R-:W-:-:S03]  /*07b0*/  @P1 IADD3 R23, PT, PT, R0, R5, RZ ;  /* 0x0000000500171210 */ /* 0x000fc60007ffe0ff */
[----:B------:R-:W3:Y:S01]  /*07c0*/  LDC.64 R12, c[0x0][0x380] ;  /* 0x0000e000ff0c7b82 */ /* 0x000ee20000000a00 */
[----:B-1----:R-:W-:-:S04]  /*07d0*/  @P1 IMAD.WIDE.U32 R20, R21, 0x4, R16 ;  /* 0x0000000415141825 */ /* 0x002fc800078e0010 */
[----:B------:R-:W-:Y:S02]  /*07e0*/  @!P0 IMAD R5, R5, R7, R2 ;  /* 0x0000000705058224 */ /* 0x000fe400078e0202 */
[----:B------:R-:W4:Y:S01]  /*07f0*/  @P1 LDG.E R21, desc[UR4][R20.64] ;  /* 0x0000000414151981 */ /* 0x000f22000c1e1900 */
[----:B------:R-:W1:Y:S01]  /*0800*/  LDC.64 R10, c[0x0][0x388] ;  /* 0x0000e200ff0a7b82 */ /* 0x000e620000000a00 */
[----:B--2---:R-:W-:Y:S01]  /*0810*/  @P1 IMAD.WIDE.U32 R16, R0, 0x4, R8 ;  /* 0x0000000400101825 */ /* 0x004fe200078e0008 */
[----:B0-----:R-:W-:-:S03]  /*0820*/  @P1 LEA R14, P2, R4, R14, 0x2 ;  /* 0x0000000e040e1211 */ /* 0x001fc600078410ff */
[----:B------:R-:W-:Y:S02]  /*0830*/  @P1 IMAD.WIDE.U32 R8, R23, 0x4, R8 ;  /* 0x0000000417081825 */ /* 0x000fe400078e0008 */
[----:B------:R-:W4:Y:S01]  /*0840*/  @P1 LDG.E R16, desc[UR4][R16.64] ;  /* 0x0000000410101981 */ /* 0x000f22000c1e1900 */
[----:B------:R-:W-:Y:S02]  /*0850*/  @P1 LEA.HI.X R15, R4, R15, R19, 0x2, P2 ;  /* 0x0000000f040f1211 */ /* 0x000fe400010f1413 */
[----:B------:R-:W-:Y:S01]  /*0860*/  @!P0 IADD3 R19, PT, PT, R6, R7, RZ ;  /* 0x0000000706138210 */ /* 0x000fe20007ffe0ff */
[----:B------:R-:W2:Y:S04]  /*0870*/  @P1 LDG.E R8, desc[UR4][R8.64] ;  /* 0x0000000408081981 */ /* 0x000ea8000c1e1900 */
[----:B---3--:R-:W-:Y:S01]  /*0880*/  @!P0 IMAD.WIDE.U32 R12, R19, 0x4, R12 ;  /* 0x00000004130c8825 */ /* 0x008fe200078e000c */
[----:B------:R-:W2:Y:S03]  /*0890*/  @P1 LDG.E R15, desc[UR4][R14.64+0x4] ;  /* 0x000004040e0f1981 */ /* 0x000ea6000c1e1900 */
[----:B-1----:R-:W-:-:S02]  /*08a0*/  @!P0 IMAD.WIDE.U32 R10, R5, 0x4, R10 ;  /* 0x00000004050a8825 */ /* 0x002fc400078e000a */
[----:B------:R-:W3:Y:S04]  /*08b0*/  @!P0 LDG.E R13, desc[UR4][R12.64] ;  /* 0x000000040c0d8981 */ /* 0x000ee8000c1e1900 */
[----:B------:R-:W3:Y:S01]  /*08c0*/  @!P0 LDG.E R10, desc[UR4][R10.64] ;  /* 0x000000040a0a8981 */ /* 0x000ee2000c1e1900 */
[----:B----4-:R-:W-:-:S04]  /*08d0*/  @P1 IMAD R0, R21, R16, R18 ;  /* 0x0000001015001224 */ /* 0x010fc800078e0212 */
[----:B--2---:R-:W-:-:S04]  /*08e0*/  @P1 IMAD R18, R15, R8, R0 ;  /* 0x000000080f121224 */ /* 0x004fc800078e0200 */
[----:B---3--:R-:W-:-:S07]  /*08f0*/  @!P0 IMAD R18, R13, R10, R18 ;  /* 0x0000000a0d128224 */ /* 0x008fce00078e0212 */
.L_x_0:
[----:B0-----:R-:W0:Y:S01]  /*0900*/  LDC.64 R4, c[0x0][0x390] ;  /* 0x0000e400ff047b82 */ /* 0x001e220000000a00 */
[----:B------:R-:W1:Y:S02]  /*0910*/  LDCU UR6, c[0x0][0x360] ;  /* 0x00006c00ff0677ac */ /* 0x000e640008000800 */
[----:B-1----:R-:W-:-:S04]  /*0920*/  IMAD R3, R3, UR6, R2 ;  /* 0x0000000603037c24 */ /* 0x002fc8000f8e0202 */
[----:B0-----:R-:W-:-:S05]  /*0930*/  IMAD.WIDE.U32 R2, R3, 0x4, R4 ;  /* 0x0000000403027825 */ /* 0x001fca00078e0004 */
[----:B------:R-:W-:Y:S01]  /*0940*/  STG.E desc[UR4][R2.64], R18 ;  /* 0x0000001202007986 */ /* 0x000fe2000c101904 */
[----:B------:R-:W-:Y:S05]  /*0950*/  EXIT ;  /* 0x000000000000794d */ /* 0x000fea0003800000 */
.L_x_4:
[----:B------:R-:W-:-:S00]  /*0960*/  BRA `(.L_x_4) ;  /* 0xfffffffc00fc7947 */ /* 0x000fc0000383ffff */
[----:B------:R-:W-:-:S00]  /*0970*/  NOP ;  /* 0x0000000000007918 */ /* 0x000fc00000000000 */
        /* <DEDUP_REMOVED lines=8> */
.L_x_26:


//--------------------- .text._Z20matMulColumnByThreadPiS_S_ii --------------------------
	.section	.text._Z20matMulColumnByThreadPiS_S_ii,"ax",@progbits
	.align	128
        .global         _Z20matMulColumnByThreadPiS_S_ii
        .type           _Z20matMulColumnByThreadPiS_S_ii,@function
        .size           _Z20matMulColumnByThreadPiS_S_ii,(.L_x_27 - _Z20matMulColumnByThreadPiS_S_ii)
        .other          _Z20matMulColumnByThreadPiS_S_ii,@"STO_CUDA_ENTRY STV_DEFAULT"
_Z20matMulColumnByThreadPiS_S_ii:
.text._Z20matMulColumnByThreadPiS_S_ii:
[----:B------:R-:W-:Y:S08]  /*0000*/  LDC R1, c[0x0][0x37c] ;  /* 0x0000df00ff017b82 */ /* 0x000ff00000000800 */
[----:B------:R-:W0:Y:S02]  /*0010*/  LDC R0, c[0x0][0x39c] ;  /* 0x0000e700ff007b82 */ /* 0x000e240000000800 */
[----:B0-----:R-:W-:-:S13]  /*0020*/  ISETP.GE.AND P0, PT, R0, 0x1, PT ;  /* 0x000000010000780c */ /* 0x001fda0003f06270 */
[----:B------:R-:W-:Y:S05]  /*0030*/  @!P0 EXIT ;  /* 0x000000000000894d */ /* 0x000fea0003800000 */
[----:B------:R-:W0:Y:S01]  /*0040*/  LDCU UR5, c[0x0][0x398] ;  /* 0x00007300ff0577ac */ /* 0x000e220008000800 */
[----:B------:R-:W1:Y:S01]  /*0050*/  LDC R0, c[0x0][0x360] ;  /* 0x0000d800ff007b82 */ /* 0x000e620000000800 */
[----:B------:R-:W2:Y:S01]  /*0060*/  S2R R3, SR_TID.X ;  /* 0x0000000000037919 */ /* 0x000ea20000002100 */
[----:B------:R-:W3:Y:S01]  /*0070*/  LDCU.64 UR6, c[0x0][0x380] ;  /* 0x00007000ff0677ac */ /* 0x000ee20008000a00 */
[----:B------:R-:W4:Y:S01]  /*0080*/  LDCU.64 UR8, c[0x0][0x358] ;  /* 0x00006b00ff0877ac */ /* 0x000f220008000a00 */
[----:B0-----:R-:W-:Y:S02]  /*0090*/  UISETP.GT.AND UP1, UPT, UR5, URZ, UPT ;  /* 0x000000ff0500728c */ /* 0x001fe4000bf24270 */
[----:B------:R-:W-:Y:S02]  /*00a0*/  ULOP3.LUT UR4, UR5, 0xf, URZ, 0xc0, !UPT ;  /* 0x0000000f05047892 */ /* 0x000fe4000f8ec0ff */
[----:B---3--:R-:W-:Y:S02]  /*00b0*/  UIADD3 UR6, UP0, UPT, UR6, 0x20, URZ ;  /* 0x0000002006067890 */ /* 0x008fe4000ff1e0ff */
[----:B------:R-:W-:-:S02]  /*00c0*/  UIADD3 UR4, UPT, UPT, UR4, -0x1, URZ ;  /* 0xffffffff04047890 */ /* 0x000fc4000fffe0ff */
[----:B------:R-:W-:Y:S02]  /*00d0*/  UIADD3.X UR7, UPT, UPT, URZ, UR7, URZ, UP0, !UPT ;  /* 0x00000007ff077290 */ /* 0x000fe400087fe4ff */
[----:B------:R-:W-:Y:S02]  /*00e0*/  ULOP3.LUT UR5, UR5, 0x7ffffff0, URZ, 0xc0, !UPT ;  /* 0x7ffffff005057892 */ /* 0x000fe4000f8ec0ff */
[----:B------:R-:W-:Y:S01]  /*00f0*/  UISETP.GE.U32.AND UP0, UPT, UR4, 0x7, UPT ;  /* 0x000000070400788c */ /* 0x000fe2000bf06070 */
[----:B----4-:R-:W-:Y:S10]  /*0100*/  BRA.U UP1, `(.L_x_5) ;  /* 0x0000000101147547 */ /* 0x010ff4000b800000 */
[----:B------:R-:W0:Y:S02]  /*0110*/  LDC.64 R6, c[0x0][0x390] ;  /* 0x0000e400ff067b82 */ /* 0x000e240000000a00 */
.L_x_6:
[C---:B0-23--:R-:W-:Y:S01]  /*0120*/  IMAD.WIDE.U32 R4, R3.reuse, 0x4, R6 ;  /* 0x0000000403047825 */ /* 0x04dfe200078e0006 */
[----:B------:R-:W-:-:S04]  /*0130*/  IADD3 R3, PT, PT, R3, 0x1, RZ ;  /* 0x0000000103037810 */ /* 0x000fc80007ffe0ff */
[----:B------:R3:W-:Y:S01]  /*0140*/  STG.E desc[UR8][R4.64], RZ ;  /* 0x000000ff04007986 */ /* 0x0007e2000c101908 */
[----:B------:R-:W-:Y:S05]  /*0150*/  BRA `(.L_x_6) ;  /* 0xfffffffc00f07947 */ /* 0x000fea000383ffff */
.L_x_5:
[----:B------:R-:W-:Y:S01]  /*0160*/  NOP ;  /* 0x0000000000007918 */ /* 0x000fe20000000000 */
.L_x_12:
[----:B0-----:R-:W0:Y:S01]  /*0170*/  LDCU UR4, c[0x0][0x398] ;  /* 0x00007300ff0477ac */ /* 0x001e220008000800 */
[----:B------:R-:W-:Y:S01]  /*0180*/  HFMA2 R2, -RZ, RZ, 0, 0 ;  /* 0x00000000ff027431 */ /* 0x000fe200000001ff */
[----:B------:R-:W-:Y:S01]  /*0190*/  MOV R16, RZ ;  /* 0x000000ff00107202 */ /* 0x000fe20000000f00 */
[----:B0-----:R-:W-:-:S09]  /*01a0*/  UISETP.GE.U32.AND UP1, UPT, UR4, 0x10, UPT ;  /* 0x000000100400788c */ /* 0x001fd2000bf26070 */
[----:B------:R-:W-:Y:S05]  /*01b0*/  BRA.U !UP1, `(.L_x_7) ;  /* 0x0000000509b47547 */ /* 0x000fea000b800000 */
[CC--:B-12---:R-:W-:Y:S01]  /*01c0*/  IADD3 R5, PT, PT, R0.reuse, R3.reuse, RZ ;  /* 0x0000000300057210 */ /* 0x0c6fe20007ffe0ff */
[C-C-:B------:R-:W-:Y:S01]  /*01d0*/  IMAD R9, R0.reuse, 0x3, R3.reuse ;  /* 0x0000000300097824 */ /* 0x140fe200078e0203 */
[CC--:B------:R-:W-:Y:S01]  /*01e0*/  LEA R7, R0.reuse, R3.reuse, 0x1 ;  /* 0x0000000300077211 */ /* 0x0c0fe200078e08ff */
[C-C-:B------:R-:W-:Y:S01]  /*01f0*/  IMAD R13, R0.reuse, 0x5, R3.reuse ;  /* 0x00000005000d7824 */ /* 0x140fe200078e0203 */
[CC--:B------:R-:W-:Y:S01]  /*0200*/  LEA R11, R0.reuse, R3.reuse, 0x2 ;  /* 0x00000003000b7211 */ /* 0x0c0fe200078e10ff */
[C-C-:B------:R-:W-:Y:S01]  /*0210*/  IMAD R15, R0.reuse, 0x6, R3.reuse ;  /* 0x00000006000f7824 */ /* 0x140fe200078e0203 */
[CC--:B------:R-:W-:Y:S01]  /*0220*/  LEA R19, R0.reuse, R3.reuse, 0x3 ;  /* 0x0000000300137211 */ /* 0x0c0fe200078e18ff */
[C-C-:B------:R-:W-:Y:S01]  /*0230*/  IMAD R17, R0.reuse, 0x7, R3.reuse ;  /* 0x0000000700117824 */ /* 0x140fe200078e0203 */
[----:B------:R-:W-:Y:S01]  /*0240*/  MOV R16, RZ ;  /* 0x000000ff00107202 */ /* 0x000fe20000000f00 */
[C-C-:B------:R-:W-:Y:S01]  /*0250*/  IMAD R21, R0.reuse, 0x9, R3.reuse ;  /* 0x0000000900157824 */ /* 0x140fe200078e0203 */
[----:B------:R-:W-:Y:S01]  /*0260*/  MOV R18, UR6 ;  /* 0x0000000600127c02 */ /* 0x000fe20008000f00 */
[C-C-:B------:R-:W-:Y:S01]  /*0270*/  IMAD R2, R0.reuse, 0xa, R3.reuse ;  /* 0x0000000a00027824 */ /* 0x140fe200078e0203 */
[----:B------:R-:W-:Y:S01]  /*0280*/  MOV R29, UR7 ;  /* 0x00000007001d7c02 */ /* 0x000fe20008000f00 */
[C-C-:B------:R-:W-:Y:S01]  /*0290*/  IMAD R4, R0.reuse, 0xb, R3.reuse ;  /* 0x0000000b00047824 */ /* 0x140fe200078e0203 */
[----:B------:R-:W-:Y:S01]  /*02a0*/  MOV R14, R3 ;  /* 0x00000003000e7202 */ /* 0x000fe20000000f00 */
[C-C-:B------:R-:W-:Y:S01]  /*02b0*/  IMAD R6, R0.reuse, 0xc, R3.reuse ;  /* 0x0000000c00067824 */ /* 0x140fe200078e0203 */
[----:B------:R-:W-:Y:S01]  /*02c0*/  UIADD3 UR4, UPT, UPT, -UR5, URZ, URZ ;  /* 0x000000ff05047290 */ /* 0x000fe2000fffe1ff */
[----:B------:R-:W-:-:S02]  /*02d0*/  IMAD R8, R0, 0xd, R3 ;  /* 0x0000000d00087824 */ /* 0x000fc400078e0203 */
[C-C-:B------:R-:W-:Y:S02]  /*02e0*/  IMAD R10, R0.reuse, 0xe, R3.reuse ;  /* 0x0000000e000a7824 */ /* 0x140fe400078e0203 */
[----:B------:R-:W-:-:S07]  /*02f0*/  IMAD R12, R0, 0xf, R3 ;  /* 0x0000000f000c7824 */ /* 0x000fce00078e0203 */
.L_x_8:
[----:B------:R-:W0:Y:S02]  /*0300*/  LDC.64 R24, c[0x0][0x388] ;  /* 0x0000e200ff187b82 */ /* 0x000e240000000a00 */
[----:B0-----:R-:W-:-:S05]  /*0310*/  IMAD.WIDE.U32 R22, R14, 0x4, R24 ;  /* 0x000000040e167825 */ /* 0x001fca00078e0018 */
[----:B------:R0:W2:Y:S02]  /*0320*/  LDG.E R27, desc[UR8][R22.64] ;  /* 0x00000008161b7981 */ /* 0x0000a4000c1e1900 */
[----:B0-----:R-:W-:-:S05]  /*0330*/  IMAD.WIDE.U32 R22, R5, 0x4, R24 ;  /* 0x0000000405167825 */ /* 0x001fca00078e0018 */
[----:B------:R0:W3:Y:S02]  /*0340*/  LDG.E R20, desc[UR8][R22.64] ;  /* 0x0000000816147981 */ /* 0x0000e4000c1e1900 */
[----:B0-----:R-:W-:Y:S02]  /*0350*/  MOV R22, R18 ;  /* 0x0000001200167202 */ /* 0x001fe40000000f00 */
[----:B------:R-:W-:-:S05]  /*0360*/  MOV R23, R29 ;  /* 0x0000001d00177202 */ /* 0x000fca0000000f00 */
[----:B------:R-:W2:Y:S04]  /*0370*/  LDG.E R18, desc[UR8][R22.64+-0x20] ;  /* 0xffffe00816127981 */ /* 0x000ea8000c1e1900 */
[----:B------:R-:W3:Y:S01]  /*0380*/  LDG.E R26, desc[UR8][R22.64+-0x1c] ;  /* 0xffffe408161a7981 */ /* 0x000ee2000c1e1900 */
[----:B------:R-:W-:-:S06]  /*0390*/  IMAD.WIDE.U32 R28, R7, 0x4, R24 ;  /* 0x00000004071c7825 */ /* 0x000fcc00078e0018 */
[----:B------:R-:W4:Y:S01]  /*03a0*/  LDG.E R29, desc[UR8][R28.64] ;  /* 0x000000081c1d7981 */ /* 0x000f22000c1e1900 */
[----:B--2---:R-:W-:-:S03]  /*03b0*/  IMAD R27, R18, R27, R16 ;  /* 0x0000001b121b7224 */ /* 0x004fc600078e0210 */
[----:B------:R-:W4:Y:S01]  /*03c0*/  LDG.E R16, desc[UR8][R22.64+-0x18] ;  /* 0xffffe80816107981 */ /* 0x000f22000c1e1900 */
[----:B---3--:R-:W-:Y:S02]  /*03d0*/  IMAD R20, R26, R20, R27 ;  /* 0x000000141a147224 */ /* 0x008fe400078e021b */
[----:B------:R-:W-:Y:S01]  /*03e0*/  IMAD.WIDE.U32 R26, R9, 0x4, R24 ;  /* 0x00000004091a7825 */ /* 0x000fe200078e0018 */
[----:B------:R-:W2:Y:S05]  /*03f0*/  LDG.E R18, desc[UR8][R22.64+-0x14] ;  /* 0xffffec0816127981 */ /* 0x000eaa000c1e1900 */
[----:B------:R-:W2:Y:S01]  /*0400*/  LDG.E R27, desc[UR8][R26.64] ;  /* 0x000000081a1b7981 */ /* 0x000ea2000c1e1900 */
[----:B----4-:R-:W-:-:S02]  /*0410*/  IMAD R16, R16, R29, R20 ;  /* 0x0000001d10107224 */ /* 0x010fc400078e0214 */
[----:B------:R-:W-:-:S05]  /*0420*/  IMAD.WIDE.U32 R28, R11, 0x4, R24 ;  /* 0x000000040b1c7825 */ /* 0x000fca00078e0018 */
[----:B------:R-:W3:Y:S01]  /*0430*/  LDG.E R20, desc[UR8][R28.64] ;  /* 0x000000081c147981 */ /* 0x000ee2000c1e1900 */
[----:B--2---:R-:W-:Y:S02]  /*0440*/  IMAD R16, R18, R27, R16 ;  /* 0x0000001b12107224 */ /* 0x004fe400078e0210 */
[----:B------:R-:W-:Y:S01]  /*0450*/  IMAD.WIDE.U32 R26, R13, 0x4, R24 ;  /* 0x000000040d1a7825 */ /* 0x000fe200078e0018 */
[----:B------:R-:W3:Y:S04]  /*0460*/  LDG.E R18, desc[UR8][R22.64+-0x10] ;  /* 0xfffff00816127981 */ /* 0x000ee8000c1e1900 */
[----:B------:R-:W2:Y:S04]  /*0470*/  LDG.E R29, desc[UR8][R22.64+-0xc] ;  /* 0xfffff408161d7981 */ /* 0x000ea8000c1e1900 */
[----:B------:R-:W2:Y:S01]  /*0480*/  LDG.E R26, desc[UR8][R26.64] ;  /* 0x000000081a1a7981 */ /* 0x000ea2000c1e1900 */
[----:B---3--:R-:W-:-:S03]  /*0490*/  IMAD R16, R18, R20, R16 ;  /* 0x0000001412107224 */ /* 0x008fc600078e0210 */
[----:B------:R-:W3:Y:S01]  /*04a0*/  LDG.E R18, desc[UR8][R22.64+-0x8] ;  /* 0xfffff80816127981 */ /* 0x000ee2000c1e1900 */
[----:B--2---:R-:W-:Y:S02]  /*04b0*/  IMAD R16, R29, R26, R16 ;  /* 0x0000001a1d107224 */ /* 0x004fe400078e0210 */
[----:B------:R-:W-:-:S04]  /*04c0*/  IMAD.WIDE.U32 R28, R15, 0x4, R24 ;  /* 0x000000040f1c7825 */ /* 0x000fc800078e0018 */
[----:B------:R-:W-:Y:S01]  /*04d0*/  IMAD.WIDE.U32 R26, R17, 0x4, R24 ;  /* 0x00000004111a7825 */ /* 0x000fe200078e0018 */
[----:B------:R-:W3:Y:S05]  /*04e0*/  LDG.E R20, desc[UR8][R28.64] ;  /* 0x000000081c147981 */ /* 0x000eea000c1e1900 */
        /* <DEDUP_REMOVED lines=21> */
[----:B------:R-:W-:-:S05]  /*0640*/  IMAD.WIDE.U32 R26, R6, 0x4, R24 ;  /* 0x00000004061a7825 */ /* 0x000fca00078e0018 */
[----:B------:R0:W3:Y:S01]  /*0650*/  LDG.E R20, desc[UR8][R26.64] ;  /* 0x000000081a147981 */ /* 0x0000e2000c1e1900 */
[----:B------:R-:W-:-:S06]  /*0660*/  IMAD.WIDE.U32 R28, R8, 0x4, R24 ;  /* 0x00000004081c7825 */ /* 0x000fcc00078e0018 */
[----:B------:R-:W2:Y:S01]  /*0670*/  LDG.E R28, desc[UR8][R28.64] ;  /* 0x000000081c1c7981 */ /* 0x000ea2000c1e1900 */
[----:B0-----:R-:W-:-:S04]  /*0680*/  IMAD.WIDE.U32 R26, R10, 0x4, R24 ;  /* 0x000000040a1a7825 */ /* 0x001fc800078e0018 */
[----:B------:R-:W-:Y:S01]  /*0690*/  IMAD.WIDE.U32 R24, R12, 0x4, R24 ;  /* 0x000000040c187825 */ /* 0x000fe200078e0018 */
[----:B------:R-:W2:Y:S05]  /*06a0*/  LDG.E R29, desc[UR8][R22.64+0x14] ;  /* 0x00001408161d7981 */ /* 0x000eaa000c1e1900 */
[----:B------:R-:W4:Y:S04]  /*06b0*/  LDG.E R24, desc[UR8][R24.64] ;  /* 0x0000000818187981 */ /* 0x000f28000c1e1900 */
[----:B------:R-:W4:Y:S01]  /*06c0*/  LDG.E R25, desc[UR8][R22.64+0x1c] ;  /* 0x00001c0816197981 */ /* 0x000f22000c1e1900 */
[----:B---3--:R-:W-:-:S03]  /*06d0*/  IMAD R16, R18, R20, R16 ;  /* 0x0000001412107224 */ /* 0x008fc600078e0210 */
[----:B------:R-:W3:Y:S04]  /*06e0*/  LDG.E R20, desc[UR8][R26.64] ;  /* 0x000000081a147981 */ /* 0x000ee8000c1e1900 */
[----:B------:R-:W3:Y:S01]  /*06f0*/  LDG.E R18, desc[UR8][R22.64+0x18] ;  /* 0x0000180816127981 */ /* 0x000ee2000c1e1900 */
[----:B------:R-:W-:-:S04]  /*0700*/  UIADD3 UR4, UPT, UPT, UR4, 0x10, URZ ;  /* 0x0000001004047890 */ /* 0x000fc8000fffe0ff */
[----:B------:R-:W-:Y:S01]  /*0710*/  UISETP.NE.AND UP1, UPT, UR4, URZ, UPT ;  /* 0x000000ff0400728c */ /* 0x000fe2000bf25270 */
[----:B--2---:R-:W-:Y:S01]  /*0720*/  IMAD R16, R29, R28, R16 ;  /* 0x0000001c1d107224 */ /* 0x004fe200078e0210 */
[C---:B------:R-:W-:Y:S02]  /*0730*/  LEA R5, R0.reuse, R5, 0x4 ;  /* 0x0000000500057211 */ /* 0x040fe400078e20ff */
[C---:B------:R-:W-:Y:S02]  /*0740*/  LEA R7, R0.reuse, R7, 0x4 ;  /* 0x0000000700077211 */ /* 0x040fe400078e20ff */
[C---:B------:R-:W-:Y:S02]  /*0750*/  LEA R9, R0.reuse, R9, 0x4 ;  /* 0x0000000900097211 */ /* 0x040fe400078e20ff */
[C---:B------:R-:W-:Y:S02]  /*0760*/  LEA R11, R0.reuse, R11, 0x4 ;  /* 0x0000000b000b7211 */ /* 0x040fe400078e20ff */
[----:B------:R-:W-:-:S02]  /*0770*/  LEA R13, R0, R13, 0x4 ;  /* 0x0000000d000d7211 */ /* 0x000fc400078e20ff */
[C---:B------:R-:W-:Y:S02]  /*0780*/  LEA R15, R0.reuse, R15, 0x4 ;  /* 0x0000000f000f7211 */ /* 0x040fe400078e20ff */
        /* <DEDUP_REMOVED lines=9> */
[----:B------:R-:W-:Y:S01]  /*0820*/  LEA R14, R0, R14, 0x4 ;  /* 0x0000000e000e7211 */ /* 0x000fe200078e20ff */
[----:B---3--:R-:W-:Y:S01]  /*0830*/  IMAD R16, R18, R20, R16 ;  /* 0x0000001412107224 */ /* 0x008fe200078e0210 */
[----:B------:R-:W-:-:S03]  /*0840*/  IADD3 R18, P0, PT, R22, 0x40, RZ ;  /* 0x0000004016127810 */ /* 0x000fc60007f1e0ff */
[----:B----4-:R-:W-:Y:S01]  /*0850*/  IMAD R16, R25, R24, R16 ;  /* 0x0000001819107224 */ /* 0x010fe200078e0210 */
[----:B------:R-:W-:Y:S01]  /*0860*/  IADD3.X R29, PT, PT, RZ, R23, RZ, P0, !PT ;  /* 0x00000017ff1d7210 */ /* 0x000fe200007fe4ff */
[----:B------:R-:W-:Y:S08]  /*0870*/  BRA.U UP1, `(.L_x_8) ;  /* 0xfffffff901a07547 */ /* 0x000ff0000b83ffff */
[----:B------:R-:W-:-:S07]  /*0880*/  MOV R2, UR5 ;  /* 0x0000000500027c02 */ /* 0x000fce0008000f00 */
.L_x_7:
[----:B------:R-:W0:Y:S02]  /*0890*/  LDC R18, c[0x0][0x398] ;  /* 0x0000e600ff127b82 */ /* 0x000e240000000800 */
[----:B0-----:R-:W-:-:S04]  /*08a0*/  LOP3.LUT R4, R18, 0xf, RZ, 0xc0, !PT ;  /* 0x0000000f12047812 */ /* 0x001fc800078ec0ff */
[----:B------:R-:W-:-:S13]  /*08b0*/  ISETP.NE.AND P0, PT, R4, RZ, PT ;  /* 0x000000ff0400720c */ /* 0x000fda0003f05270 */
[----:B------:R-:W-:Y:S05]  /*08c0*/  @!P0 BRA `(.L_x_9) ;  /* 0x00000004008c8947 */ /* 0x000fea0003800000 */
[----:B------:R-:W-:-:S04]  /*08d0*/  LOP3.LUT R17, R18, 0x7, RZ, 0xc0, !PT ;  /* 0x0000000712117812 */ /* 0x000fc800078ec0ff */
[----:B------:R-:W-:Y:S01]  /*08e0*/  ISETP.NE.AND P0, PT, R17, RZ, PT ;  /* 0x000000ff1100720c */ /* 0x000fe20003f05270 */
[----:B------:R-:W-:-:S12]  /*08f0*/  BRA.U !UP0, `(.L_x_10) ;  /* 0x0000000108b07547 */ /* 0x000fd8000b800000 */
[----:B------:R-:W0:Y:S01]  /*0900*/  LDC.64 R6, c[0x0][0x388] ;  /* 0x0000e200ff067b82 */ /* 0x000e220000000a00 */
[----:B-12---:R-:W-:-:S05]  /*0910*/  IMAD R9, R2, R0, R3 ;  /* 0x0000000002097224 */ /* 0x006fca00078e0203 */
[-C--:B------:R-:W-:Y:S02]  /*0920*/  IADD3 R11, PT, PT, R9, R0.reuse, RZ ;  /* 0x00000000090b7210 */ /* 0x080fe40007ffe0ff */
[----:B------:R-:W1:Y:S02]  /*0930*/  LDC.64 R4, c[0x0][0x380] ;  /* 0x0000e000ff047b82 */ /* 0x000e640000000a00 */
[----:B------:R-:W-:-:S04]  /*0940*/  IADD3 R13, PT, PT, R11, R0, RZ ;  /* 0x000000000b0d7210 */ /* 0x000fc80007ffe0ff */
[----:B------:R-:W-:Y:S01]  /*0950*/  IADD3 R15, PT, PT, R13, R0, RZ ;  /* 0x000000000d0f7210 */ /* 0x000fe20007ffe0ff */
[----:B0-----:R-:W-:-:S04]  /*0960*/  IMAD.WIDE.U32 R8, R9, 0x4, R6 ;  /* 0x0000000409087825 */ /* 0x001fc800078e0006 */
[----:B------:R-:W-:Y:S01]  /*0970*/  IMAD.WIDE.U32 R10, R11, 0x4, R6 ;  /* 0x000000040b0a7825 */ /* 0x000fe200078e0006 */
[----:B------:R0:W2:Y:S03]  /*0980*/  LDG.E R19, desc[UR8][R8.64] ;  /* 0x0000000808137981 */ /* 0x0000a6000c1e1900 */
[----:B-1----:R-:W-:Y:S01]  /*0990*/  IMAD.WIDE.U32 R4, R2, 0x4, R4 ;  /* 0x0000000402047825 */ /* 0x002fe200078e0004 */
[----:B------:R1:W3:Y:S04]  /*09a0*/  LDG.E R21, desc[UR8][R10.64] ;  /* 0x000000080a157981 */ /* 0x0002e8000c1e1900 */
[----:B------:R-:W2:Y:S01]  /*09b0*/  LDG.E R20, desc[UR8][R4.64] ;  /* 0x0000000804147981 */ /* 0x000ea2000c1e1900 */
[----:B------:R-:W-:Y:S01]  /*09c0*/  IMAD.WIDE.U32 R12, R13, 0x4, R6 ;  /* 0x000000040d0c7825 */ /* 0x000fe200078e0006 */
[----:B------:R-:W-:-:S02]  /*09d0*/  IADD3 R25, PT, PT, R15, R0, RZ ;  /* 0x000000000f197210 */ /* 0x000fc40007ffe0ff */
[----:B------:R-:W3:Y:S01]  /*09e0*/  LDG.E R22, desc[UR8][R4.64+0x4] ;  /* 0x0000040804167981 */ /* 0x000ee2000c1e1900 */
[--C-:B------:R-:W-:Y:S01]  /*09f0*/  IMAD.WIDE.U32 R14, R15, 0x4, R6.reuse ;  /* 0x000000040f0e7825 */ /* 0x100fe200078e0006 */
[C---:B------:R-:W-:Y:S02]  /*0a00*/  IADD3 R27, PT, PT, R25.reuse, R0, RZ ;  /* 0x00000000191b7210 */ /* 0x040fe40007ffe0ff */
[----:B------:R4:W5:Y:S01]  /*0a10*/  LDG.E R24, desc[UR8][R12.64] ;  /* 0x000000080c187981 */ /* 0x000962000c1e1900 */
[----:B0-----:R-:W-:-:S03]  /*0a20*/  IMAD.WIDE.U32 R8, R25, 0x4, R6 ;  /* 0x0000000419087825 */ /* 0x001fc600078e0006 */
[----:B------:R-:W5:Y:S01]  /*0a30*/  LDG.E R23, desc[UR8][R4.64+0x8] ;  /* 0x0000080804177981 */ /* 0x000f62000c1e1900 */
[CC--:B------:R-:W-:Y:S01]  /*0a40*/  IADD3 R29, PT, PT, R27.reuse, R0.reuse, RZ ;  /* 0x000000001b1d7210 */ /* 0x0c0fe20007ffe0ff */
[--C-:B-1----:R-:W-:Y:S02]  /*0a50*/  IMAD.WIDE.U32 R10, R27, 0x4, R6.reuse ;  /* 0x000000041b0a7825 */ /* 0x102fe400078e0006 */
[----:B------:R-:W5:Y:S04]  /*0a60*/  LDG.E R14, desc[UR8][R14.64] ;  /* 0x000000080e0e7981 */ /* 0x000f68000c1e1900 */
[----:B------:R-:W5:Y:S01]  /*0a70*/  LDG.E R25, desc[UR8][R4.64+0xc] ;  /* 0x00000c0804197981 */ /* 0x000f62000c1e1900 */
[C---:B------:R-:W-:Y:S01]  /*0a80*/  IADD3 R28, PT, PT, R29.reuse, R0, RZ ;  /* 0x000000001d1c7210 */ /* 0x040fe20007ffe0ff */
[----:B----4-:R-:W-:-:S02]  /*0a90*/  IMAD.WIDE.U32 R12, R29, 0x4, R6 ;  /* 0x000000041d0c7825 */ /* 0x010fc400078e0006 */
[----:B------:R-:W4:Y:S04]  /*0aa0*/  LDG.E R9, desc[UR8][R8.64] ;  /* 0x0000000808097981 */ /* 0x000f28000c1e1900 */
[----:B------:R-:W4:Y:S01]  /*0ab0*/  LDG.E R26, desc[UR8][R4.64+0x10] ;  /* 0x00001008041a7981 */ /* 0x000f22000c1e1900 */
[----:B------:R-:W-:-:S03]  /*0ac0*/  IMAD.WIDE.U32 R6, R28, 0x4, R6 ;  /* 0x000000041c067825 */ /* 0x000fc600078e0006 */
[----:B------:R-:W4:Y:S04]  /*0ad0*/  LDG.E R10, desc[UR8][R10.64] ;  /* 0x000000080a0a7981 */ /* 0x000f28000c1e1900 */
[----:B------:R-:W4:Y:S04]  /*0ae0*/  LDG.E R27, desc[UR8][R4.64+0x14] ;  /* 0x00001408041b7981 */ /* 0x000f28000c1e1900 */
[----:B------:R-:W4:Y:S04]  /*0af0*/  LDG.E R12, desc[UR8][R12.64] ;  /* 0x000000080c0c7981 */ /* 0x000f28000c1e1900 */
[----:B------:R-:W4:Y:S04]  /*0b00*/  LDG.E R15, desc[UR8][R4.64+0x18] ;  /* 0x00001808040f7981 */ /* 0x000f28000c1e1900 */
[----:B------:R-:W4:Y:S04]  /*0b10*/  LDG.E R6, desc[UR8][R6.64] ;  /* 0x0000000806067981 */ /* 0x000f28000c1e1900 */
[----:B------:R-:W4:Y:S01]  /*0b20*/  LDG.E R28, desc[UR8][R4.64+0x1c] ;  /* 0x00001c08041c7981 */ /* 0x000f22000c1e1900 */
[----:B------:R-:W-:Y:S01]  /*0b30*/  IADD3 R2, PT, PT, R2, 0x8, RZ ;  /* 0x0000000802027810 */ /* 0x000fe20007ffe0ff */
[----:B--2---:R-:W-:-:S04]  /*0b40*/  IMAD R19, R20, R19, R16 ;  /* 0x0000001314137224 */ /* 0x004fc800078e0210 */
[----:B---3--:R-:W-:-:S04]  /*0b50*/  IMAD R19, R22, R21, R19 ;  /* 0x0000001516137224 */ /* 0x008fc800078e0213 */
[----:B-----5:R-:W-:-:S04]  /*0b60*/  IMAD R19, R23, R24, R19 ;  /* 0x0000001817137224 */ /* 0x020fc800078e0213 */
[----:B------:R-:W-:-:S04]  /*0b70*/  IMAD R14, R25, R14, R19 ;  /* 0x0000000e190e7224 */ /* 0x000fc800078e0213 */
[----:B----4-:R-:W-:-:S04]  /*0b80*/  IMAD R9, R26, R9, R14 ;  /* 0x000000091a097224 */ /* 0x010fc800078e020e */
[----:B------:R-:W-:-:S04]  /*0b90*/  IMAD R9, R27, R10, R9 ;  /* 0x0000000a1b097224 */ /* 0x000fc800078e0209 */
[----:B------:R-:W-:-:S04]  /*0ba0*/  IMAD R9, R15, R12, R9 ;  /* 0x0000000c0f097224 */ /* 0x000fc800078e0209 */
[----:B------:R-:W-:-:S07]  /*0bb0*/  IMAD R16, R28, R6, R9 ;  /* 0x000000061c107224 */ /* 0x000fce00078e0209 */
.L_x_10:
[----:B------:R-:W-:Y:S05]  /*0bc0*/  @!P0 BRA `(.L_x_9) ;  /* 0x0000000000cc8947 */ /* 0x000fea0003800000 */
[----:B------:R-:W-:Y:S02]  /*0bd0*/  IADD3 R17, PT, PT, R17, -0x1, RZ ;  /* 0xffffffff11117810 */ /* 0x000fe40007ffe0ff */
[----:B------:R-:W-:Y:S02]  /*0be0*/  LOP3.LUT R18, R18, 0x3, RZ, 0xc0, !PT ;  /* 0x0000000312127812 */ /* 0x000fe400078ec0ff */
[----:B------:R-:W-:Y:S02]  /*0bf0*/  ISETP.GE.U32.AND P0, PT, R17, 0x3, PT ;  /* 0x000000031100780c */ /* 0x000fe40003f06070 */
[----:B------:R-:W-:-:S11]  /*0c00*/  ISETP.NE.AND P1, PT, R18, RZ, PT ;  /* 0x000000ff1200720c */ /* 0x000fd60003f25270 */
[----:B------:R-:W-:Y:S05]  /*0c10*/  @!P0 BRA `(.L_x_11) ;  /* 0x0000000000608947 */ /* 0x000fea0003800000 */
[----:B------:R-:W0:Y:S01]  /*0c20*/  LDC.64 R4, c[0x0][0x388] ;  /* 0x0000e200ff047b82 */ /* 0x000e220000000a00 */
[----:B-12---:R-:W-:-:S05]  /*0c30*/  IMAD R11, R2, R0, R3 ;  /* 0x00000000020b7224 */ /* 0x006fca00078e0203 */
[-C--:B------:R-:W-:Y:S02]  /*0c40*/  IADD3 R13, PT, PT, R11, R0.reuse, RZ ;  /* 0x000000000b0d7210 */ /* 0x080fe40007ffe0ff */
[----:B------:R-:W1:Y:S02]  /*0c50*/  LDC.64 R6, c[0x0][0x380] ;  /* 0x0000e000ff067b82 */ /* 0x000e640000000a00 */
[----:B------:R-:W-:-:S04]  /*0c60*/  IADD3 R9, PT, PT, R13, R0, RZ ;  /* 0x000000000d097210 */ /* 0x000fc80007ffe0ff */
[----:B------:R-:W-:Y:S01]  /*0c70*/  IADD3 R19, PT, PT, R9, R0, RZ ;  /* 0x0000000009137210 */ /* 0x000fe20007ffe0ff */
[----:B0-----:R-:W-:-:S04]  /*0c80*/  IMAD.WIDE.U32 R10, R11, 0x4, R4 ;  /* 0x000000040b0a7825 */ /* 0x001fc800078e0004 */
[----:B------:R-:W-:Y:S02]  /*0c90*/  IMAD.WIDE.U32 R12, R13, 0x4, R4 ;  /* 0x000000040d0c7825 */ /* 0x000fe400078e0004 */
[----:B------:R-:W2:Y:S02]  /*0ca0*/  LDG.E R10, desc[UR8][R10.64] ;  /* 0x000000080a0a7981 */ /* 0x000ea4000c1e1900 */
[----:B-1----:R-:W-:Y:S02]  /*0cb0*/  IMAD.WIDE.U32 R6, R2, 0x4, R6 ;  /* 0x0000000402067825 */ /* 0x002fe400078e0006 */
[----:B------:R-:W3:Y:S02]  /*0cc0*/  LDG.E R12, desc[UR8][R12.64] ;  /* 0x000000080c0c7981 */ /* 0x000ee4000c1e1900 */
[--C-:B------:R-:W-:Y:S02]  /*0cd0*/  IMAD.WIDE.U32 R8, R9, 0x4, R4.reuse ;  /* 0x0000000409087825 */ /* 0x100fe400078e0004 */
[----:B------:R-:W2:Y:S02]  /*0ce0*/  LDG.E R15, desc[UR8][R6.64] ;  /* 0x00000008060f7981 */ /* 0x000ea4000c1e1900 */
[----:B------:R-:W-:-:S02]  /*0cf0*/  IMAD.WIDE.U32 R4, R19, 0x4, R4 ;  /* 0x0000000413047825 */ /* 0x000fc400078e0004 */
[----:B------:R-:W3:Y:S04]  /*0d00*/  LDG.E R17, desc[UR8][R6.64+0x4] ;  /* 0x0000040806117981 */ /* 0x000ee8000c1e1900 */
[----:B------:R-:W4:Y:S04]  /*0d10*/  LDG.E R8, desc[UR8][R8.64] ;  /* 0x0000000808087981 */ /* 0x000f28000c1e1900 */
[----:B------:R-:W4:Y:S04]  /*0d20*/  LDG.E R19, desc[UR8][R6.64+0x8] ;  /* 0x0000080806137981 */ /* 0x000f28000c1e1900 */
[----:B------:R-:W5:Y:S04]  /*0d30*/  LDG.E R4, desc[UR8][R4.64] ;  /* 0x0000000804047981 */ /* 0x000f68000c1e1900 */
[----:B------:R-:W5:Y:S01]  /*0d40*/  LDG.E R21, desc[UR8][R6.64+0xc] ;  /* 0x00000c0806157981 */ /* 0x000f62000c1e1900 */
[----:B------:R-:W-:Y:S01]  /*0d50*/  IADD3 R2, PT, PT, R2, 0x4, RZ ;  /* 0x0000000402027810 */ /* 0x000fe20007ffe0ff */
[----:B--2---:R-:W-:-:S04]  /*0d60*/  IMAD R10, R15, R10, R16 ;  /* 0x0000000a0f0a7224 */ /* 0x004fc800078e0210 */
[----:B---3--:R-:W-:-:S04]  /*0d70*/  IMAD R10, R17, R12, R10 ;  /* 0x0000000c110a7224 */ /* 0x008fc800078e020a */
[----:B----4-:R-:W-:-:S04]  /*0d80*/  IMAD R10, R19, R8, R10 ;  /* 0x00000008130a7224 */ /* 0x010fc800078e020a */
[----:B-----5:R-:W-:-:S07]  /*0d90*/  IMAD R16, R21, R4, R10 ;  /* 0x0000000415107224 */ /* 0x020fce00078e020a */
.L_x_11:
[----:B------:R-:W-:Y:S05]  /*0da0*/  @!P1 BRA `(.L_x_9) ;  /* 0x0000000000549947 */ /* 0x000fea0003800000 */
[----:B------:R-:W0:Y:S01]  /*0db0*/  LDC.64 R4, c[0x0][0x388] ;  /* 0x0000e200ff047b82 */ /* 0x000e220000000a00 */
[----:B-12---:R-:W-:-:S07]  /*0dc0*/  IMAD R13, R0, R2, R3 ;  /* 0x00000002000d7224 */ /* 0x006fce00078e0203 */
[----:B------:R-:W1:Y:S01]  /*0dd0*/  LDC.64 R6, c[0x0][0x380] ;  /* 0x0000e000ff067b82 */ /* 0x000e620000000a00 */
[----:B0-----:R-:W-:-:S06]  /*0de0*/  IMAD.WIDE.U32 R8, R13, 0x4, R4 ;  /* 0x000000040d087825 */ /* 0x001fcc00078e0004 */
[----:B------:R-:W2:Y:S01]  /*0df0*/  LDG.E R8, desc[UR8][R8.64] ;  /* 0x0000000808087981 */ /* 0x000ea2000c1e1900 */
[----:B-1----:R-:W-:-:S05]  /*0e00*/  IMAD.WIDE.U32 R6, R2, 0x4, R6 ;  /* 0x0000000402067825 */ /* 0x002fca00078e0006 */
[----:B------:R-:W2:Y:S01]  /*0e10*/  LDG.E R11, desc[UR8][R6.64] ;  /* 0x00000008060b7981 */ /* 0x000ea2000c1e1900 */
[----:B------:R-:W-:Y:S01]  /*0e20*/  ISETP.NE.AND P0, PT, R18, 0x1, PT ;  /* 0x000000011200780c */ /* 0x000fe20003f05270 */
[----:B--2---:R-:W-:-:S12]  /*0e30*/  IMAD R16, R11, R8, R16 ;  /* 0x000000080b107224 */ /* 0x004fd800078e0210 */
[----:B------:R-:W-:Y:S05]  /*0e40*/  @!P0 BRA `(.L_x_9) ;  /* 0x00000000002c8947 */ /* 0x000fea0003800000 */
[----:B------:R-:W-:Y:S01]  /*0e50*/  ISETP.NE.AND P0, PT, R18, 0x2, PT ;  /* 0x000000021200780c */ /* 0x000fe20003f05270 */
[----:B------:R-:W2:Y:S01]  /*0e60*/  LDG.E R11, desc[UR8][R6.64+0x4] ;  /* 0x00000408060b7981 */ /* 0x000ea2000c1e1900 */
[----:B------:R-:W-:-:S11]  /*0e70*/  IADD3 R9, PT, PT, R13, R0, RZ ;  /* 0x000000000d097210 */ /* 0x000fd60007ffe0ff */
[C---:B------:R-:W-:Y:S01]  /*0e80*/  @P0 IADD3 R13, PT, PT, R9.reuse, R0, RZ ;  /* 0x00000000090d0210 */ /* 0x040fe20007ffe0ff */
[----:B------:R-:W-:-:S04]  /*0e90*/  IMAD.WIDE.U32 R8, R9, 0x4, R4 ;  /* 0x0000000409087825 */ /* 0x000fc800078e0004 */
[----:B------:R-:W-:Y:S02]  /*0ea0*/  @P0 IMAD.WIDE.U32 R4, R13, 0x4, R4 ;  /* 0x000000040d040825 */ /* 0x000fe400078e0004 */
[----:B------:R-:W2:Y:S04]  /*0eb0*/  LDG.E R8, desc[UR8][R8.64] ;  /* 0x0000000808087981 */ /* 0x000ea8000c1e1900 */
[----:B------:R-:W3:Y:S04]  /*0ec0*/  @P0 LDG.E R13, desc[UR8][R6.64+0x8] ;  /* 0x00000808060d0981 */ /* 0x000ee8000c1e1900 */
[----:B------:R-:W3:Y:S01]  /*0ed0*/  @P0 LDG.E R4, desc[UR8][R4.64] ;  /* 0x0000000804040981 */ /* 0x000ee2000c1e1900 */
[----:B--2---:R-:W-:-:S04]  /*0ee0*/  IMAD R16, R11, R8, R16 ;  /* 0x000000080b107224 */ /* 0x004fc800078e0210 */
[----:B---3--:R-:W-:-:S07]  /*0ef0*/  @P0 IMAD R16, R13, R4, R16 ;  /* 0x000000040d100224 */ /* 0x008fce00078e0210 */
.L_x_9:
[----:B------:R-:W2:Y:S02]  /*0f00*/  LDC.64 R4, c[0x0][0x390] ;  /* 0x0000e400ff047b82 */ /* 0x000ea40000000a00 */
[C---:B--2---:R-:W-:Y:S01]  /*0f10*/  IMAD.WIDE.U32 R4, R3.reuse, 0x4, R4 ;  /* 0x0000000403047825 */ /* 0x044fe200078e0004 */
[----:B------:R-:W-:-:S04]  /*0f20*/  IADD3 R3, PT, PT, R3, 0x1, RZ ;  /* 0x0000000103037810 */ /* 0x000fc80007ffe0ff */
[----:B------:R0:W-:Y:S01]  /*0f30*/  STG.E desc[UR8][R4.64], R16 ;  /* 0x0000001004007986 */ /* 0x0001e2000c101908 */
[----:B------:R-:W-:Y:S05]  /*0f40*/  BRA `(.L_x_12) ;  /* 0xfffffff000887947 */ /* 0x000fea000383ffff */
.L_x_13:
        /* <DEDUP_REMOVED lines=11> */
.L_x_27:


//--------------------- .text._Z17matMulRowByThreadPiS_S_ii --------------------------
	.section	.text._Z17matMulRowByThreadPiS_S_ii,"ax",@progbits
	.align	128
        .global         _Z17matMulRowByThreadPiS_S_ii
        .type           _Z17matMulRowByThreadPiS_S_ii,@function
        .size           _Z17matMulRowByThreadPiS_S_ii,(.L_x_28 - _Z17matMulRowByThreadPiS_S_ii)
        .other          _Z17matMulRowByThreadPiS_S_ii,@"STO_CUDA_ENTRY STV_DEFAULT"
_Z17matMulRowByThreadPiS_S_ii:
.text._Z17matMulRowByThreadPiS_S_ii:
[----:B------:R-:W-:Y:S08]  /*0000*/  LDC R1, c[0x0][0x37c] ;  /* 0x0000df00ff017b82 */ /* 0x000ff00000000800 */
[----:B------:R-:W0:Y:S02]  /*0010*/  LDC R11, c[0x0][0x39c] ;  /* 0x0000e700ff0b7b82 */ /* 0x000e240000000800 */
[----:B0-----:R-:W-:-:S13]  /*0020*/  ISETP.GE.AND P0, PT, R11, 0x1, PT ;  /* 0x000000010b00780c */ /* 0x001fda0003f06270 */
[----:B------:R-:W-:Y:S05]  /*0030*/  @!P0 EXIT ;  /* 0x000000000000894d */ /* 0x000fea0003800000 */
[----:B------:R-:W0:Y:S01]  /*0040*/  S2R R2, SR_TID.X ;  /* 0x0000000000027919 */ /* 0x000e220000002100 */
[----:B------:R-:W1:Y:S01]  /*0050*/  LDCU UR5, c[0x0][0x398] ;  /* 0x00007300ff0577ac */ /* 0x000e620008000800 */
[----:B------:R-:W2:Y:S01]  /*0060*/  LDCU.64 UR10, c[0x0][0x358] ;  /* 0x00006b00ff0a77ac */ /* 0x000ea20008000a00 */
[----:B-1----:R-:W-:Y:S01]  /*0070*/  UISETP.GE.AND UP0, UPT, UR5, 0x1, UPT ;  /* 0x000000010500788c */ /* 0x002fe2000bf06270 */
[----:B0-----:R-:W-:-:S08]  /*0080*/  IMAD R0, R2, R11, RZ ;  /* 0x0000000b02007224 */ /* 0x001fd000078e02ff */
[----:B--2---:R-:W-:Y:S05]  /*0090*/  BRA.U !UP0, `(.L_x_14) ;  /* 0x0000000908807547 */ /* 0x004fea000b800000 */
[----:B------:R-:W0:Y:S01]  /*00a0*/  LDCU.64 UR12, c[0x0][0x380] ;  /* 0x00007000ff0c77ac */ /* 0x000e220008000a00 */
[----:B------:R-:W-:Y:S02]  /*00b0*/  IMAD R2, R2, UR5, RZ ;  /* 0x0000000502027c24 */ /* 0x000fe4000f8e02ff */
[----:B------:R-:W-:Y:S01]  /*00c0*/  HFMA2 R5, -RZ, RZ, 0, 0 ;  /* 0x00000000ff057431 */ /* 0x000fe200000001ff */
[----:B------:R-:W-:Y:S01]  /*00d0*/  SHF.L.U32 R4, R11, 0x3, RZ ;  /* 0x000000030b047819 */ /* 0x000fe200000006ff */
[----:B------:R-:W-:Y:S02]  /*00e0*/  ULOP3.LUT UR6, UR5, 0x7ffffff8, URZ, 0xc0, !UPT ;  /* 0x7ffffff805067892 */ /* 0x000fe4000f8ec0ff */
[----:B------:R-:W-:Y:S02]  /*00f0*/  ULOP3.LUT UR8, UR5, 0x7, URZ, 0xc0, !UPT ;  /* 0x0000000705087892 */ /* 0x000fe4000f8ec0ff */
[----:B------:R-:W-:Y:S02]  /*0100*/  ULOP3.LUT UR5, UR5, 0x3, URZ, 0xc0, !UPT ;  /* 0x0000000305057892 */ /* 0x000fe4000f8ec0ff */
[----:B------:R-:W-:Y:S01]  /*0110*/  UIADD3 UR7, UPT, UPT, -UR6, URZ, URZ ;  /* 0x000000ff06077290 */ /* 0x000fe2000fffe1ff */
[----:B0-----:R-:W-:-:S04]  /*0120*/  LEA R3, P0, R2, UR12, 0x2 ;  /* 0x0000000c02037c11 */ /* 0x001fc8000f8010ff */
[----:B------:R-:W-:Y:S02]  /*0130*/  IADD3 R3, P1, PT, R3, 0x10, RZ ;  /* 0x0000001003037810 */ /* 0x000fe40007f3e0ff */
[----:B------:R-:W-:-:S04]  /*0140*/  LEA.HI.X R6, R2, UR13, RZ, 0x2, P0 ;  /* 0x0000000d02067c11 */ /* 0x000fc800080f14ff */
[----:B------:R-:W-:-:S07]  /*0150*/  IADD3.X R6, PT, PT, RZ, R6, RZ, P1, !PT ;  /* 0x00000006ff067210 */ /* 0x000fce0000ffe4ff */
.L_x_20:
[----:B0-----:R-:W0:Y:S01]  /*0160*/  LDCU UR12, c[0x0][0x398] ;  /* 0x00007300ff0c77ac */ /* 0x001e220008000800 */
[----:B------:R-:W-:Y:S01]  /*0170*/  IMAD.MOV.U32 R10, RZ, RZ, RZ ;  /* 0x000000ffff0a7224 */ /* 0x000fe200078e00ff */
[----:B------:R-:W-:Y:S01]  /*0180*/  UMOV UR4, URZ ;  /* 0x000000ff00047c82 */ /* 0x000fe20008000000 */
[----:B0-----:R-:W-:-:S09]  /*0190*/  UISETP.GE.U32.AND UP0, UPT, UR12, 0x8, UPT ;  /* 0x000000080c00788c */ /* 0x001fd2000bf06070 */
[----:B------:R-:W-:Y:S05]  /*01a0*/  BRA.U !UP0, `(.L_x_15) ;  /* 0x0000000108f47547 */ /* 0x000fea000b800000 */
[----:B------:R-:W0:Y:S01]  /*01b0*/  LDC R8, c[0x0][0x39c] ;  /* 0x0000e700ff087b82 */ /* 0x000e220000000800 */
[----:B------:R-:W-:Y:S01]  /*01c0*/  MOV R10, RZ ;  /* 0x000000ff000a7202 */ /* 0x000fe20000000f00 */
[----:B------:R-:W-:Y:S01]  /*01d0*/  IMAD.MOV.U32 R26, RZ, RZ, R6 ;  /* 0x000000ffff1a7224 */ /* 0x000fe200078e0006 */
[----:B------:R-:W-:Y:S01]  /*01e0*/  MOV R24, R3 ;  /* 0x0000000300187202 */ /* 0x000fe20000000f00 */
[----:B------:R-:W-:-:S04]  /*01f0*/  UMOV UR4, UR7 ;  /* 0x0000000700047c82 */ /* 0x000fc80008000000 */
[----:B------:R-:W1:Y:S01]  /*0200*/  LDC.64 R12, c[0x0][0x388] ;  /* 0x0000e200ff0c7b82 */ /* 0x000e620000000a00 */
[----:B0-----:R-:W-:Y:S01]  /*0210*/  IADD3 R7, PT, PT, R5, R8, RZ ;  /* 0x0000000805077210 */ /* 0x001fe20007ffe0ff */
[C-C-:B------:R-:W-:Y:S01]  /*0220*/  IMAD R11, R8.reuse, 0x3, R5.reuse ;  /* 0x00000003080b7824 */ /* 0x140fe200078e0205 */
[C---:B------:R-:W-:Y:S01]  /*0230*/  LEA R9, R8.reuse, R5, 0x1 ;  /* 0x0000000508097211 */ /* 0x040fe200078e08ff */
[C-C-:B------:R-:W-:Y:S02]  /*0240*/  IMAD R25, R8.reuse, 0x4, R5.reuse ;  /* 0x0000000408197824 */ /* 0x140fe400078e0205 */
[C-C-:B------:R-:W-:Y:S02]  /*0250*/  IMAD R27, R8.reuse, 0x5, R5.reuse ;  /* 0x00000005081b7824 */ /* 0x140fe400078e0205 */
[C-C-:B------:R-:W-:Y:S02]  /*0260*/  IMAD R29, R8.reuse, 0x6, R5.reuse ;  /* 0x00000006081d7824 */ /* 0x140fe400078e0205 */
[----:B------:R-:W-:-:S02]  /*0270*/  IMAD R8, R8, 0x7, R5 ;  /* 0x0000000708087824 */ /* 0x000fc400078e0205 */
[----:B-1----:R-:W-:-:S07]  /*0280*/  IMAD.WIDE.U32 R16, R5, 0x4, R12 ;  /* 0x0000000405107825 */ /* 0x002fce00078e000c */
.L_x_16:
[----:B------:R-:W-:Y:S01]  /*0290*/  MOV R14, R24 ;  /* 0x00000018000e7202 */ /* 0x000fe20000000f00 */
[----:B------:R-:W2:Y:S01]  /*02a0*/  LDG.E R20, desc[UR10][R16.64] ;  /* 0x0000000a10147981 */ /* 0x000ea2000c1e1900 */
[----:B------:R-:W-:Y:S01]  /*02b0*/  MOV R15, R26 ;  /* 0x0000001a000f7202 */ /* 0x000fe20000000f00 */
[----:B------:R-:W-:-:S04]  /*02c0*/  IMAD.WIDE.U32 R18, R7, 0x4, R12 ;  /* 0x0000000407127825 */ /* 0x000fc800078e000c */
[----:B------:R-:W2:Y:S04]  /*02d0*/  LDG.E R21, desc[UR10][R14.64+-0x10] ;  /* 0xfffff00a0e157981 */ /* 0x000ea8000c1e1900 */
[----:B------:R0:W3:Y:S04]  /*02e0*/  LDG.E R22, desc[UR10][R18.64] ;  /* 0x0000000a12167981 */ /* 0x0000e8000c1e1900 */
[----:B------:R-:W3:Y:S04]  /*02f0*/  LDG.E R23, desc[UR10][R14.64+-0xc] ;  /* 0xfffff40a0e177981 */ /* 0x000ee8000c1e1900 */
[----:B------:R-:W4:Y:S01]  /*0300*/  LDG.E R26, desc[UR10][R14.64+-0x8] ;  /* 0xfffff80a0e1a7981 */ /* 0x000f22000c1e1900 */
[----:B0-----:R-:W-:-:S03]  /*0310*/  IMAD.WIDE.U32 R18, R9, 0x4, R12 ;  /* 0x0000000409127825 */ /* 0x001fc600078e000c */
[----:B------:R-:W5:Y:S04]  /*0320*/  LDG.E R28, desc[UR10][R14.64] ;  /* 0x0000000a0e1c7981 */ /* 0x000f68000c1e1900 */
[----:B------:R-:W4:Y:S01]  /*0330*/  LDG.E R24, desc[UR10][R18.64] ;  /* 0x0000000a12187981 */ /* 0x000f22000c1e1900 */
[----:B--2---:R-:W-:Y:S02]  /*0340*/  IMAD R10, R21, R20, R10 ;  /* 0x00000014150a7224 */ /* 0x004fe400078e020a */
[----:B------:R-:W-:-:S04]  /*0350*/  IMAD.WIDE.U32 R20, R11, 0x4, R12 ;  /* 0x000000040b147825 */ /* 0x000fc800078e000c */
[----:B---3--:R-:W-:Y:S02]  /*0360*/  IMAD R10, R23, R22, R10 ;  /* 0x00000016170a7224 */ /* 0x008fe400078e020a */
[----:B------:R-:W2:Y:S01]  /*0370*/  LDG.E R20, desc[UR10][R20.64] ;  /* 0x0000000a14147981 */ /* 0x000ea2000c1e1900 */
[----:B------:R-:W-:-:S05]  /*0380*/  IMAD.WIDE.U32 R22, R25, 0x4, R12 ;  /* 0x0000000419167825 */ /* 0x000fca00078e000c */
[----:B------:R0:W5:Y:S04]  /*0390*/  LDG.E R19, desc[UR10][R22.64] ;  /* 0x0000000a16137981 */ /* 0x000168000c1e1900 */
[----:B------:R-:W2:Y:S01]  /*03a0*/  LDG.E R21, desc[UR10][R14.64+-0x4] ;  /* 0xfffffc0a0e157981 */ /* 0x000ea2000c1e1900 */
[----:B----4-:R-:W-:-:S03]  /*03b0*/  IMAD R10, R26, R24, R10 ;  /* 0x000000181a0a7224 */ /* 0x010fc600078e020a */
[----:B------:R-:W3:Y:S01]  /*03c0*/  LDG.E R24, desc[UR10][R14.64+0x4] ;  /* 0x0000040a0e187981 */ /* 0x000ee2000c1e1900 */
[----:B0-----:R-:W-:-:S05]  /*03d0*/  IMAD.WIDE.U32 R22, R27, 0x4, R12 ;  /* 0x000000041b167825 */ /* 0x001fca00078e000c */
[----:B------:R-:W3:Y:S01]  /*03e0*/  LDG.E R26, desc[UR10][R22.64] ;  /* 0x0000000a161a7981 */ /* 0x000ee2000c1e1900 */
[----:B--2---:R-:W-:-:S04]  /*03f0*/  IMAD R10, R21, R20, R10 ;  /* 0x00000014150a7224 */ /* 0x004fc800078e020a */
[----:B-----5:R-:W-:Y:S02]  /*0400*/  IMAD R10, R28, R19, R10 ;  /* 0x000000131c0a7224 */ /* 0x020fe400078e020a */
[--C-:B------:R-:W-:Y:S01]  /*0410*/  IMAD.WIDE.U32 R18, R29, 0x4, R12.reuse ;  /* 0x000000041d127825 */ /* 0x100fe200078e000c */
[----:B------:R-:W2:Y:S03]  /*0420*/  LDG.E R28, desc[UR10][R14.64+0x8] ;  /* 0x0000080a0e1c7981 */ /* 0x000ea6000c1e1900 */
[----:B------:R-:W-:Y:S02]  /*0430*/  IMAD.WIDE.U32 R20, R8, 0x4, R12 ;  /* 0x0000000408147825 */ /* 0x000fe400078e000c */
[----:B------:R-:W2:Y:S04]  /*0440*/  LDG.E R18, desc[UR10][R18.64] ;  /* 0x0000000a12127981 */ /* 0x000ea8000c1e1900 */
[----:B------:R-:W4:Y:S04]  /*0450*/  LDG.E R20, desc[UR10][R20.64] ;  /* 0x0000000a14147981 */ /* 0x000f28000c1e1900 */
[----:B------:R-:W4:Y:S01]  /*0460*/  LDG.E R19, desc[UR10][R14.64+0xc] ;  /* 0x00000c0a0e137981 */ /* 0x000f22000c1e1900 */
[----:B------:R-:W-:Y:S01]  /*0470*/  UIADD3 UR4, UPT, UPT, UR4, 0x8, URZ ;  /* 0x0000000804047890 */ /* 0x000fe2000fffe0ff */
[----:B---3--:R-:W-:-:S03]  /*0480*/  IMAD R10, R24, R26, R10 ;  /* 0x0000001a180a7224 */ /* 0x008fc600078e020a */
[----:B------:R-:W-:Y:S01]  /*0490*/  UISETP.NE.AND UP0, UPT, UR4, URZ, UPT ;  /* 0x000000ff0400728c */ /* 0x000fe2000bf05270 */
[----:B------:R-:W-:Y:S01]  /*04a0*/  IADD3 R24, P0, PT, R14, 0x20, RZ ;  /* 0x000000200e187810 */ /* 0x000fe20007f1e0ff */
[C---:B------:R-:W-:Y:S01]  /*04b0*/  IMAD.IADD R25, R4.reuse, 0x1, R25 ;  /* 0x0000000104197824 */ /* 0x040fe200078e0219 */
[C---:B------:R-:W-:Y:S01]  /*04c0*/  IADD3 R7, PT, PT, R4.reuse, R7, RZ ;  /* 0x0000000704077210 */ /* 0x040fe20007ffe0ff */
[C---:B------:R-:W-:Y:S01]  /*04d0*/  IMAD.WIDE.U32 R16, R4.reuse, 0x4, R16 ;  /* 0x0000000404107825 */ /* 0x040fe200078e0010 */
[C---:B------:R-:W-:Y:S02]  /*04e0*/  IADD3 R9, PT, PT, R4.reuse, R9, RZ ;  /* 0x0000000904097210 */ /* 0x040fe40007ffe0ff */
[C---:B------:R-:W-:Y:S01]  /*04f0*/  IADD3 R11, PT, PT, R4.reuse, R11, RZ ;  /* 0x0000000b040b7210 */ /* 0x040fe20007ffe0ff */
[----:B------:R-:W-:Y:S01]  /*0500*/  IMAD.X R26, RZ, RZ, R15, P0 ;  /* 0x000000ffff1a7224 */ /* 0x000fe200000e060f */
[C---:B------:R-:W-:Y:S02]  /*0510*/  IADD3 R27, PT, PT, R4.reuse, R27, RZ ;  /* 0x0000001b041b7210 */ /* 0x040fe40007ffe0ff */
[----:B------:R-:W-:-:S02]  /*0520*/  IADD3 R29, PT, PT, R4, R29, RZ ;  /* 0x0000001d041d7210 */ /* 0x000fc40007ffe0ff */
[----:B------:R-:W-:Y:S01]  /*0530*/  IADD3 R8, PT, PT, R4, R8, RZ ;  /* 0x0000000804087210 */ /* 0x000fe20007ffe0ff */
[----:B--2---:R-:W-:-:S04]  /*0540*/  IMAD R10, R28, R18, R10 ;  /* 0x000000121c0a7224 */ /* 0x004fc800078e020a */
[----:B----4-:R-:W-:Y:S01]  /*0550*/  IMAD R10, R19, R20, R10 ;  /* 0x00000014130a7224 */ /* 0x010fe200078e020a */
[----:B------:R-:W-:Y:S06]  /*0560*/  BRA.U UP0, `(.L_x_16) ;  /* 0xfffffffd00487547 */ /* 0x000fec000b83ffff */
[----:B------:R-:W-:-:S05]  /*0570*/  UMOV UR4, UR6 ;  /* 0x0000000600047c82 */ /* 0x000fca0008000000 */
.L_x_15:
[----:B------:R-:W-:-:S09]  /*0580*/  UISETP.NE.AND UP0, UPT, UR8, URZ, UPT ;  /* 0x000000ff0800728c */ /* 0x000fd2000bf05270 */
[----:B------:R-:W-:Y:S05]  /*0590*/  BRA.U !UP0, `(.L_x_17) ;  /* 0x00000005081c7547 */ /* 0x000fea000b800000 */
[----:B------:R-:W-:Y:S02]  /*05a0*/  UIADD3 UR9, UPT, UPT, UR8, -0x1, URZ ;  /* 0xffffffff08097890 */ /* 0x000fe4000fffe0ff */
[----:B------:R-:W-:Y:S02]  /*05b0*/  UISETP.NE.AND UP1, UPT, UR5, URZ, UPT ;  /* 0x000000ff0500728c */ /* 0x000fe4000bf25270 */
[----:B------:R-:W-:-:S09]  /*05c0*/  UISETP.GE.U32.AND UP0, UPT, UR9, 0x3, UPT ;  /* 0x000000030900788c */ /* 0x000fd2000bf06070 */
[----:B------:R-:W-:Y:S05]  /*05d0*/  BRA.U !UP0, `(.L_x_18) ;  /* 0x00000001087c7547 */ /* 0x000fea000b800000 */
[----:B------:R-:W0:Y:S01]  /*05e0*/  LDC R22, c[0x0][0x39c] ;  /* 0x0000e700ff167b82 */ /* 0x000e220000000800 */
[----:B------:R-:W1:Y:S01]  /*05f0*/  LDCU.64 UR14, c[0x0][0x380] ;  /* 0x00007000ff0e77ac */ /* 0x000e620008000a00 */
[C---:B------:R-:W-:Y:S01]  /*0600*/  VIADD R7, R2.reuse, UR4 ;  /* 0x0000000402077c36 */ /* 0x040fe20008000000 */
[----:B------:R-:W-:-:S04]  /*0610*/  IADD3 R11, P0, PT, R2, UR4, RZ ;  /* 0x00000004020b7c10 */ /* 0x000fc8000ff1e0ff */
[----:B------:R-:W-:Y:S01]  /*0620*/  IADD3.X R20, PT, PT, RZ, RZ, RZ, P0, !PT ;  /* 0x000000ffff147210 */ /* 0x000fe200007fe4ff */
[----:B------:R-:W2:Y:S08]  /*0630*/  LDC.64 R16, c[0x0][0x380] ;  /* 0x0000e000ff107b82 */ /* 0x000eb00000000a00 */
[----:B------:R-:W3:Y:S01]  /*0640*/  LDC.64 R12, c[0x0][0x388] ;  /* 0x0000e200ff0c7b82 */ /* 0x000ee20000000a00 */
[----:B-1----:R-:W-:Y:S01]  /*0650*/  LEA R8, P0, R11, UR14, 0x2 ;  /* 0x0000000e0b087c11 */ /* 0x002fe2000f8010ff */
[----:B0-----:R-:W-:-:S05]  /*0660*/  IMAD R19, R22, UR4, R5 ;  /* 0x0000000416137c24 */ /* 0x001fca000f8e0205 */
[----:B------:R-:W-:Y:S01]  /*0670*/  IADD3 R9, PT, PT, R19, R22, RZ ;  /* 0x0000001613097210 */ /* 0x000fe20007ffe0ff */
[----:B--2---:R-:W-:-:S03]  /*0680*/  IMAD.WIDE.U32 R16, R7, 0x4, R16 ;  /* 0x0000000407107825 */ /* 0x004fc600078e0010 */
[----:B------:R-:W-:-:S03]  /*0690*/  IADD3 R7, PT, PT, R9, R22, RZ ;  /* 0x0000001609077210 */ /* 0x000fc60007ffe0ff */
[----:B------:R-:W2:Y:S01]  /*06a0*/  LDG.E R17, desc[UR10][R16.64] ;  /* 0x0000000a10117981 */ /* 0x000ea2000c1e1900 */
[----:B---3--:R-:W-:-:S04]  /*06b0*/  IMAD.WIDE.U32 R18, R19, 0x4, R12 ;  /* 0x0000000413127825 */ /* 0x008fc800078e000c */
[----:B------:R-:W-:Y:S01]  /*06c0*/  IMAD.WIDE.U32 R14, R9, 0x4, R12 ;  /* 0x00000004090e7825 */ /* 0x000fe200078e000c */
[----:B------:R-:W-:Y:S01]  /*06d0*/  LEA.HI.X R9, R11, UR15, R20, 0x2, P0 ;  /* 0x0000000f0b097c11 */ /* 0x000fe200080f1414 */
[----:B------:R-:W2:Y:S02]  /*06e0*/  LDG.E R18, desc[UR10][R18.64] ;  /* 0x0000000a12127981 */ /* 0x000ea4000c1e1900 */
[C---:B------:R-:W-:Y:S02]  /*06f0*/  IMAD.WIDE.U32 R20, R7.reuse, 0x4, R12 ;  /* 0x0000000407147825 */ /* 0x040fe400078e000c */
[----:B------:R-:W3:Y:S02]  /*0700*/  LDG.E R14, desc[UR10][R14.64] ;  /* 0x0000000a0e0e7981 */ /* 0x000ee4000c1e1900 */
[----:B------:R-:W-:Y:S02]  /*0710*/  IMAD.IADD R7, R7, 0x1, R22 ;  /* 0x0000000107077824 */ /* 0x000fe400078e0216 */
[----:B------:R-:W3:Y:S02]  /*0720*/  LDG.E R22, desc[UR10][R8.64+0x4] ;  /* 0x0000040a08167981 */ /* 0x000ee4000c1e1900 */
[----:B------:R-:W-:-:S02]  /*0730*/  IMAD.WIDE.U32 R12, R7, 0x4, R12 ;  /* 0x00000004070c7825 */ /* 0x000fc400078e000c */
[----:B------:R-:W4:Y:S04]  /*0740*/  LDG.E R20, desc[UR10][R20.64] ;  /* 0x0000000a14147981 */ /* 0x000f28000c1e1900 */
[----:B------:R-:W4:Y:S04]  /*0750*/  LDG.E R24, desc[UR10][R8.64+0x8] ;  /* 0x0000080a08187981 */ /* 0x000f28000c1e1900 */
[----:B------:R-:W5:Y:S04]  /*0760*/  LDG.E R26, desc[UR10][R8.64+0xc] ;  /* 0x00000c0a081a7981 */ /* 0x000f68000c1e1900 */
[----:B------:R-:W5:Y:S01]  /*0770*/  LDG.E R12, desc[UR10][R12.64] ;  /* 0x0000000a0c0c7981 */ /* 0x000f62000c1e1900 */
[----:B------:R-:W-:Y:S01]  /*0780*/  UIADD3 UR4, UPT, UPT, UR4, 0x4, URZ ;  /* 0x0000000404047890 */ /* 0x000fe2000fffe0ff */
[----:B--2---:R-:W-:-:S04]  /*0790*/  IMAD R17, R17, R18, R10 ;  /* 0x0000001211117224 */ /* 0x004fc800078e020a */
[----:B---3--:R-:W-:-:S04]  /*07a0*/  IMAD R17, R22, R14, R17 ;  /* 0x0000000e16117224 */ /* 0x008fc800078e0211 */
[----:B----4-:R-:W-:-:S04]  /*07b0*/  IMAD R17, R24, R20, R17 ;  /* 0x0000001418117224 */ /* 0x010fc800078e0211 */
[----:B-----5:R-:W-:-:S07]  /*07c0*/  IMAD R10, R26, R12, R17 ;  /* 0x0000000c1a0a7224 */ /* 0x020fce00078e0211 */
.L_x_18:
[----:B------:R-:W-:Y:S05]  /*07d0*/  BRA.U !UP1, `(.L_x_17) ;  /* 0x00000001098c7547 */ /* 0x000fea000b800000 */
[----:B------:R-:W-:Y:S02]  /*07e0*/  UISETP.NE.AND UP0, UPT, UR5, 0x1, UPT ;  /* 0x000000010500788c */ /* 0x000fe4000bf05270 */
[----:B------:R-:W-:-:S07]  /*07f0*/  ULOP3.LUT UP1, URZ, UR12, 0x1, URZ, 0xc0, !UPT ;  /* 0x000000010cff7892 */ /* 0x000fce000f82c0ff */
[----:B------:R-:W-:Y:S05]  /*0800*/  BRA.U !UP0, `(.L_x_19) ;  /* 0x0000000108547547 */ /* 0x000fea000b800000 */
[----:B------:R-:W0:Y:S01]  /*0810*/  LDC R16, c[0x0][0x39c] ;  /* 0x0000e700ff107b82 */ /* 0x000e220000000800 */
[----:B------:R-:W1:Y:S01]  /*0820*/  LDCU.64 UR12, c[0x0][0x380] ;  /* 0x00007000ff0c77ac */ /* 0x000e620008000a00 */
[C---:B------:R-:W-:Y:S02]  /*0830*/  IADD3 R7, PT, PT, R2.reuse, UR4, RZ ;  /* 0x0000000402077c10 */ /* 0x040fe4000fffe0ff */
[----:B------:R-:W-:-:S04]  /*0840*/  IADD3 R11, P0, PT, R2, UR4, RZ ;  /* 0x00000004020b7c10 */ /* 0x000fc8000ff1e0ff */
[----:B------:R-:W2:Y:S01]  /*0850*/  LDC.64 R14, c[0x0][0x380] ;  /* 0x0000e000ff0e7b82 */ /* 0x000ea20000000a00 */
[----:B------:R-:W-:-:S07]  /*0860*/  IADD3.X R18, PT, PT, RZ, RZ, RZ, P0, !PT ;  /* 0x000000ffff127210 */ /* 0x000fce00007fe4ff */
[----:B------:R-:W3:Y:S01]  /*0870*/  LDC.64 R8, c[0x0][0x388] ;  /* 0x0000e200ff087b82 */ /* 0x000ee20000000a00 */
[----:B-1----:R-:W-:-:S04]  /*0880*/  LEA R12, P0, R11, UR12, 0x2 ;  /* 0x0000000c0b0c7c11 */ /* 0x002fc8000f8010ff */
[----:B------:R-:W-:Y:S01]  /*0890*/  LEA.HI.X R13, R11, UR13, R18, 0x2, P0 ;  /* 0x0000000d0b0d7c11 */ /* 0x000fe200080f1412 */
[----:B0-----:R-:W-:-:S05]  /*08a0*/  IMAD R17, R16, UR4, R5 ;  /* 0x0000000410117c24 */ /* 0x001fca000f8e0205 */
[----:B------:R-:W4:Y:S01]  /*08b0*/  LDG.E R13, desc[UR10][R12.64+0x4] ;  /* 0x0000040a0c0d7981 */ /* 0x000f22000c1e1900 */
[----:B--2---:R-:W-:Y:S01]  /*08c0*/  IMAD.WIDE.U32 R14, R7, 0x4, R14 ;  /* 0x00000004070e7825 */ /* 0x004fe200078e000e */
[----:B------:R-:W-:-:S05]  /*08d0*/  IADD3 R7, PT, PT, R17, R16, RZ ;  /* 0x0000001011077210 */ /* 0x000fca0007ffe0ff */
[----:B------:R-:W2:Y:S01]  /*08e0*/  LDG.E R15, desc[UR10][R14.64] ;  /* 0x0000000a0e0f7981 */ /* 0x000ea2000c1e1900 */
[----:B---3--:R-:W-:-:S04]  /*08f0*/  IMAD.WIDE.U32 R16, R17, 0x4, R8 ;  /* 0x0000000411107825 */ /* 0x008fc800078e0008 */
[----:B------:R-:W-:Y:S02]  /*0900*/  IMAD.WIDE.U32 R8, R7, 0x4, R8 ;  /* 0x0000000407087825 */ /* 0x000fe400078e0008 */
[----:B------:R-:W2:Y:S04]  /*0910*/  LDG.E R16, desc[UR10][R16.64] ;  /* 0x0000000a10107981 */ /* 0x000ea8000c1e1900 */
[----:B------:R-:W4:Y:S01]  /*0920*/  LDG.E R8, desc[UR10][R8.64] ;  /* 0x0000000a08087981 */ /* 0x000f22000c1e1900 */
[----:B------:R-:W-:Y:S01]  /*0930*/  UIADD3 UR4, UPT, UPT, UR4, 0x2, URZ ;  /* 0x0000000204047890 */ /* 0x000fe2000fffe0ff */
[----:B--2---:R-:W-:-:S04]  /*0940*/  IMAD R10, R15, R16, R10 ;  /* 0x000000100f0a7224 */ /* 0x004fc800078e020a */
[----:B----4-:R-:W-:-:S07]  /*0950*/  IMAD R10, R13, R8, R10 ;  /* 0x000000080d0a7224 */ /* 0x010fce00078e020a */
.L_x_19:
[----:B------:R-:W-:Y:S05]  /*0960*/  BRA.U !UP1, `(.L_x_17) ;  /* 0x0000000109287547 */ /* 0x000fea000b800000 */
[----:B------:R-:W0:Y:S01]  /*0970*/  LDC R14, c[0x0][0x39c] ;  /* 0x0000e700ff0e7b82 */ /* 0x000e220000000800 */
[----:B------:R-:W-:-:S07]  /*0980*/  VIADD R7, R2, UR4 ;  /* 0x0000000402077c36 */ /* 0x000fce0008000000 */
[----:B------:R-:W1:Y:S08]  /*0990*/  LDC.64 R8, c[0x0][0x380] ;  /* 0x0000e000ff087b82 */ /* 0x000e700000000a00 */
[----:B------:R-:W2:Y:S01]  /*09a0*/  LDC.64 R12, c[0x0][0x388] ;  /* 0x0000e200ff0c7b82 */ /* 0x000ea20000000a00 */
[----:B0-----:R-:W-:Y:S02]  /*09b0*/  IMAD R11, R14, UR4, R5 ;  /* 0x000000040e0b7c24 */ /* 0x001fe4000f8e0205 */
[----:B-1----:R-:W-:-:S06]  /*09c0*/  IMAD.WIDE.U32 R8, R7, 0x4, R8 ;  /* 0x0000000407087825 */ /* 0x002fcc00078e0008 */
[----:B------:R-:W3:Y:S01]  /*09d0*/  LDG.E R9, desc[UR10][R8.64] ;  /* 0x0000000a08097981 */ /* 0x000ee2000c1e1900 */
[----:B--2---:R-:W-:-:S06]  /*09e0*/  IMAD.WIDE.U32 R12, R11, 0x4, R12 ;  /* 0x000000040b0c7825 */ /* 0x004fcc00078e000c */
[----:B------:R-:W3:Y:S02]  /*09f0*/  LDG.E R12, desc[UR10][R12.64] ;  /* 0x0000000a0c0c7981 */ /* 0x000ee4000c1e1900 */
[----:B---3--:R-:W-:-:S07]  /*0a00*/  IMAD R10, R9, R12, R10 ;  /* 0x0000000c090a7224 */ /* 0x008fce00078e020a */
.L_x_17:
[----:B------:R-:W0:Y:S01]  /*0a10*/  LDCU UR4, c[0x0][0x39c] ;  /* 0x00007380ff0477ac */ /* 0x000e220008000800 */
[----:B------:R-:W1:Y:S01]  /*0a20*/  LDC.64 R8, c[0x0][0x390] ;  /* 0x0000e400ff087b82 */ /* 0x000e620000000a00 */
[----:B------:R-:W-:Y:S02]  /*0a30*/  IADD3 R7, PT, PT, R0, R5, RZ ;  /* 0x0000000500077210 */ /* 0x000fe40007ffe0ff */
[----:B------:R-:W-:-:S04]  /*0a40*/  IADD3 R5, PT, PT, R5, 0x1, RZ ;  /* 0x0000000105057810 */ /* 0x000fc80007ffe0ff */
[----:B0-----:R-:W-:Y:S01]  /*0a50*/  ISETP.NE.AND P0, PT, R5, UR4, PT ;  /* 0x0000000405007c0c */ /* 0x001fe2000bf05270 */
[----:B-1----:R-:W-:-:S05]  /*0a60*/  IMAD.WIDE.U32 R8, R7, 0x4, R8 ;  /* 0x0000000407087825 */ /* 0x002fca00078e0008 */
[----:B------:R0:W-:Y:S07]  /*0a70*/  STG.E desc[UR10][R8.64], R10 ;  /* 0x0000000a08007986 */ /* 0x0001ee000c10190a */
[----:B------:R-:W-:Y:S05]  /*0a80*/  @!P0 EXIT ;  /* 0x000000000000894d */ /* 0x000fea0003800000 */
[----:B------:R-:W-:Y:S05]  /*0a90*/  BRA `(.L_x_20) ;  /* 0xfffffff400b07947 */ /* 0x000fea000383ffff */
.L_x_14:
[C---:B------:R-:W-:Y:S01]  /*0aa0*/  ISETP.GE.U32.AND P1, PT, R11.reuse, 0x8, PT ;  /* 0x000000080b00780c */ /* 0x040fe20003f26070 */
[----:B------:R-:W-:Y:S01]  /*0ab0*/  HFMA2 R3, -RZ, RZ, 0, 0 ;  /* 0x00000000ff037431 */ /* 0x000fe200000001ff */
[----:B------:R-:W-:-:S04]  /*0ac0*/  LOP3.LUT R2, R11, 0x7, RZ, 0xc0, !PT ;  /* 0x000000070b027812 */ /* 0x000fc800078ec0ff */
[----:B------:R-:W-:-:S07]  /*0ad0*/  ISETP.NE.AND P0, PT, R2, RZ, PT ;  /* 0x000000ff0200720c */ /* 0x000fce0003f05270 */
[----:B------:R-:W-:Y:S06]  /*0ae0*/  @!P1 BRA `(.L_x_21) ;  /* 0x0000000000409947 */ /* 0x000fec0003800000 */
[----:B------:R-:W0:Y:S01]  /*0af0*/  LDC.64 R6, c[0x0][0x390] ;  /* 0x0000e400ff067b82 */ /* 0x000e220000000a00 */
[----:B------:R-:W-:Y:S01]  /*0b00*/  LOP3.LUT R3, R11, 0x7ffffff8, RZ, 0xc0, !PT ;  /* 0x7ffffff80b037812 */ /* 0x000fe200078ec0ff */
[----:B------:R-:W-:-:S06]  /*0b10*/  UMOV UR4, URZ ;  /* 0x000000ff00047c82 */ /* 0x000fcc0008000000 */
.L_x_22:
[----:B-1----:R-:W-:Y:S01]  /*0b20*/  VIADD R5, R0, UR4 ;  /* 0x0000000400057c36 */ /* 0x002fe20008000000 */
[----:B------:R-:W-:-:S03]  /*0b30*/  UIADD3 UR4, UPT, UPT, UR4, 0x8, URZ ;  /* 0x0000000804047890 */ /* 0x000fc6000fffe0ff */
[----:B0-----:R-:W-:-:S03]  /*0b40*/  IMAD.WIDE.U32 R4, R5, 0x4, R6 ;  /* 0x0000000405047825 */ /* 0x001fc600078e0006 */
[----:B------:R-:W-:Y:S02]  /*0b50*/  ISETP.NE.AND P1, PT, R3, UR4, PT ;  /* 0x0000000403007c0c */ /* 0x000fe4000bf25270 */
[----:B------:R1:W-:Y:S04]  /*0b60*/  STG.E desc[UR10][R4.64], RZ ;  /* 0x000000ff04007986 */ /* 0x0003e8000c10190a */
[----:B------:R1:W-:Y:S04]  /*0b70*/  STG.E desc[UR10][R4.64+0x4], RZ ;  /* 0x000004ff04007986 */ /* 0x0003e8000c10190a */
[----:B------:R1:W-:Y:S04]  /*0b80*/  STG.E desc[UR10][R4.64+0x8], RZ ;  /* 0x000008ff04007986 */ /* 0x0003e8000c10190a */
[----:B------:R1:W-:Y:S04]  /*0b90*/  STG.E desc[UR10][R4.64+0xc], RZ ;  /* 0x00000cff04007986 */ /* 0x0003e8000c10190a */
[----:B------:R1:W-:Y:S04]  /*0ba0*/  STG.E desc[UR10][R4.64+0x10], RZ ;  /* 0x000010ff04007986 */ /* 0x0003e8000c10190a */
[----:B------:R1:W-:Y:S04]  /*0bb0*/  STG.E desc[UR10][R4.64+0x14], RZ ;  /* 0x000014ff04007986 */ /* 0x0003e8000c10190a */
[----:B------:R1:W-:Y:S04]  /*0bc0*/  STG.E desc[UR10][R4.64+0x18], RZ ;  /* 0x000018ff04007986 */ /* 0x0003e8000c10190a */
[----:B------:R1:W-:Y:S01]  /*0bd0*/  STG.E desc[UR10][R4.64+0x1c], RZ ;  /* 0x00001cff04007986 */ /* 0x0003e2000c10190a */
[----:B------:R-:W-:Y:S05]  /*0be0*/  @P1 BRA `(.L_x_22) ;  /* 0xfffffffc00cc1947 */ /* 0x000fea000383ffff */
.L_x_21:
[----:B------:R-:W-:Y:S05]  /*0bf0*/  @!P0 EXIT ;  /* 0x000000000000894d */ /* 0x000fea0003800000 */
[----:B------:R-:W-:Y:S02]  /*0c00*/  ISETP.GE.U32.AND P1, PT, R2, 0x4, PT ;  /* 0x000000040200780c */ /* 0x000fe40003f26070 */
[----:B------:R-:W-:-:S04]  /*0c10*/  LOP3.LUT R8, R11, 0x3, RZ, 0xc0, !PT ;  /* 0x000000030b087812 */ /* 0x000fc800078ec0ff */
[----:B------:R-:W-:-:S07]  /*0c20*/  ISETP.NE.AND P0, PT, R8, RZ, PT ;  /* 0x000000ff0800720c */ /* 0x000fce0003f05270 */
[----:B------:R-:W-:Y:S06]  /*0c30*/  @!P1 BRA `(.L_x_23) ;  /* 0x0000000000349947 */ /* 0x000fec0003800000 */
[----:B-1----:R-:W0:Y:S01]  /*0c40*/  LDC.64 R4, c[0x0][0x390] ;  /* 0x0000e400ff047b82 */ /* 0x002e220000000a00 */
[----:B------:R-:W1:Y:S01]  /*0c50*/  LDCU.64 UR4, c[0x0][0x390] ;  /* 0x00007200ff0477ac */ /* 0x000e620008000a00 */
[CC--:B------:R-:W-:Y:S02]  /*0c60*/  IADD3 R2, P1, PT, R0.reuse, R3.reuse, RZ ;  /* 0x0000000300027210 */ /* 0x0c0fe40007f3e0ff */
[----:B------:R-:W-:Y:S02]  /*0c70*/  IADD3 R7, PT, PT, R0, R3, RZ ;  /* 0x0000000300077210 */ /* 0x000fe40007ffe0ff */
[----:B------:R-:W-:Y:S02]  /*0c80*/  IADD3.X R9, PT, PT, RZ, RZ, RZ, P1, !PT ;  /* 0x000000ffff097210 */ /* 0x000fe40000ffe4ff */
[----:B------:R-:W-:Y:S02]  /*0c90*/  IADD3 R3, PT, PT, R3, 0x4, RZ ;  /* 0x0000000403037810 */ /* 0x000fe40007ffe0ff */
[----:B-1----:R-:W-:Y:S01]  /*0ca0*/  LEA R6, P1, R2, UR4, 0x2 ;  /* 0x0000000402067c11 */ /* 0x002fe2000f8210ff */
[----:B0-----:R-:W-:-:S03]  /*0cb0*/  IMAD.WIDE.U32 R4, R7, 0x4, R4 ;  /* 0x0000000407047825 */ /* 0x001fc600078e0004 */
[----:B------:R-:W-:Y:S02]  /*0cc0*/  LEA.HI.X R7, R2, UR5, R9, 0x2, P1 ;  /* 0x0000000502077c11 */ /* 0x000fe400088f1409 */
[----:B------:R0:W-:Y:S04]  /*0cd0*/  STG.E desc[UR10][R4.64], RZ ;  /* 0x000000ff04007986 */ /* 0x0001e8000c10190a */
[----:B------:R0:W-:Y:S04]  /*0ce0*/  STG.E desc[UR10][R6.64+0x4], RZ ;  /* 0x000004ff06007986 */ /* 0x0001e8000c10190a */
[----:B------:R0:W-:Y:S04]  /*0cf0*/  STG.E desc[UR10][R6.64+0x8], RZ ;  /* 0x000008ff06007986 */ /* 0x0001e8000c10190a */
[----:B------:R0:W-:Y:S02]  /*0d00*/  STG.E desc[UR10][R6.64+0xc], RZ ;  /* 0x00000cff06007986 */ /* 0x0001e4000c10190a */
.L_x_23:
[----:B------:R-:W-:Y:S05]  /*0d10*/  @!P0 EXIT ;  /* 0x000000000000894d */ /* 0x000fea0003800000 */
[----:B------:R-:W-:Y:S02]  /*0d20*/  ISETP.NE.AND P1, PT, R8, 0x1, PT ;  /* 0x000000010800780c */ /* 0x000fe40003f25270 */
[----:B------:R-:W-:-:S04]  /*0d30*/  LOP3.LUT R2, R11, 0x1, RZ, 0xc0, !PT ;  /* 0x000000010b027812 */ /* 0x000fc800078ec0ff */
[----:B------:R-:W-:-:S07]  /*0d40*/  ISETP.NE.U32.AND P0, PT, R2, 0x1, PT ;  /* 0x000000010200780c */ /* 0x000fce0003f05070 */
[----:B------:R-:W-:Y:S06]  /*0d50*/  @!P1 BRA `(.L_x_24) ;  /* 0x00000000002c9947 */ /* 0x000fec0003800000 */
[----:B01----:R-:W0:Y:S01]  /*0d60*/  LDC.64 R4, c[0x0][0x390] ;  /* 0x0000e400ff047b82 */ /* 0x003e220000000a00 */
[----:B------:R-:W1:Y:S01]  /*0d70*/  LDCU.64 UR4, c[0x0][0x390] ;  /* 0x00007200ff0477ac */ /* 0x000e620008000a00 */
[C---:B------:R-:W-:Y:S01]  /*0d80*/  IADD3 R2, P1, PT, R0.reuse, R3, RZ ;  /* 0x0000000300027210 */ /* 0x040fe20007f3e0ff */
[----:B------:R-:W-:Y:S01]  /*0d90*/  IMAD.IADD R7, R0, 0x1, R3 ;  /* 0x0000000100077824 */ /* 0x000fe200078e0203 */
[----:B------:R-:W-:Y:S02]  /*0da0*/  IADD3 R3, PT, PT, R3, 0x2, RZ ;  /* 0x0000000203037810 */ /* 0x000fe40007ffe0ff */
[----:B------:R-:W-:Y:S02]  /*0db0*/  IADD3.X R9, PT, PT, RZ, RZ, RZ, P1, !PT ;  /* 0x000000ffff097210 */ /* 0x000fe40000ffe4ff */
[----:B-1----:R-:W-:Y:S01]  /*0dc0*/  LEA R6, P1, R2, UR4, 0x2 ;  /* 0x0000000402067c11 */ /* 0x002fe2000f8210ff */
[----:B0-----:R-:W-:-:S03]  /*0dd0*/  IMAD.WIDE.U32 R4, R7, 0x4, R4 ;  /* 0x0000000407047825 */ /* 0x001fc600078e0004 */
[----:B------:R-:W-:Y:S02]  /*0de0*/  LEA.HI.X R7, R2, UR5, R9, 0x2, P1 ;  /* 0x0000000502077c11 */ /* 0x000fe400088f1409 */
[----:B------:R2:W-:Y:S04]  /*0df0*/  STG.E desc[UR10][R4.64], RZ ;  /* 0x000000ff04007986 */ /* 0x0005e8000c10190a */
[----:B------:R2:W-:Y:S03]  /*0e00*/  STG.E desc[UR10][R6.64+0x4], RZ ;  /* 0x000004ff06007986 */ /* 0x0005e6000c10190a */
.L_x_24:
[----:B------:R-:W-:Y:S05]  /*0e10*/  @P0 EXIT ;  /* 0x000000000000094d */ /* 0x000fea0003800000 */
[----:B012---:R-:W0:Y:S01]  /*0e20*/  LDC.64 R4, c[0x0][0x390] ;  /* 0x0000e400ff047b82 */ /* 0x007e220000000a00 */
[----:B------:R-:W-:-:S05]  /*0e30*/  IADD3 R3, PT, PT, R0, R3, RZ ;  /* 0x0000000300037210 */ /* 0x000fca0007ffe0ff */
[----:B0-----:R-:W-:-:S05]  /*0e40*/  IMAD.WIDE.U32 R2, R3, 0x4, R4 ;  /* 0x0000000403027825 */ /* 0x001fca00078e0004 */
[----:B------:R-:W-:Y:S01]  /*0e50*/  STG.E desc[UR10][R2.64], RZ ;  /* 0x000000ff02007986 */ /* 0x000fe2000c10190a */
[----:B------:R-:W-:Y:S05]  /*0e60*/  EXIT ;  /* 0x000000000000794d */ /* 0x000fea0003800000 */
.L_x_25:
        /* <DEDUP_REMOVED lines=9> */
.L_x_28:


//--------------------- .nv.shared.reserved.0     --------------------------
	.section	.nv.shared.reserved.0,"aw",@nobits
	.weak		__nv_reservedSMEM_offset_0_alias
	.size		__nv_reservedSMEM_offset_0_alias, 0, 64
	.other		__nv_reservedSMEM_offset_0_alias,@"STO_CUDA_RESERVED_SHARED STV_DEFAULT"
__nv_reservedSMEM_offset_0_alias:
	.zero		0
	.zero		64


//--------------------- .nv.constant0._Z21matMulElementByThreadPiS_S_i --------------------------
	.section	.nv.constant0._Z21matMulElementByThreadPiS_S_i,"a",@progbits
	.sectionflags	@""
	.align	4
.nv.constant0._Z21matMulElementByThreadPiS_S_i:
	.zero		924


//--------------------- .nv.constant0._Z20matMulColumnByThreadPiS_S_ii --------------------------
	.section	.nv.constant0._Z20matMulColumnByThreadPiS_S_ii,"a",@progbits
	.sectionflags	@""
	.align	4
.nv.constant0._Z20matMulColumnByThreadPiS_S_ii:
	.zero		928


//--------------------- .nv.constant0._Z17matMulRowByThreadPiS_S_ii --------------------------
	.section	.nv.constant0._Z17matMulRowByThreadPiS_S_ii,"a",@progbits
	.sectionflags	@""
	.align	4
.nv.constant0._Z17matMulRowByThreadPiS_S_ii:
	.zero		928


//--------------------- SYMBOLS --------------------------

	.type		.nv.reservedSmem.offset0,@object
	.size		.nv.reservedSmem.offset0,0x4
